// auto-generated by cutlass_sweep.gemm — config: {"arch": "sm_90", "cluster_m": 1, "cluster_n": 1, "dtype": "fp32", "dtype_b": "fp32", "layout": "nt", "stages": 4, "tile_k": 64, "tile_m": 256, "tile_n": 256}
#include "cutlass/cutlass.h"
#include "cutlass/gemm/collective/collective_builder.hpp"
#include "cutlass/gemm/device/gemm_universal_adapter.h"
#include "cutlass/gemm/kernel/gemm_universal.hpp"
#include "cutlass/epilogue/collective/collective_builder.hpp"

using ElemA = float;
using ElemB = float;
using ElemCD = float;
using Acc  = float;
using TileShape    = cute::Shape<cute::_256, cute::_256, cute::_64>;
using ClusterShape = cute::Shape<cute::_1, cute::_1, cute::_1>;

using CollectiveEpilogue = typename cutlass::epilogue::collective::CollectiveBuilder<
    cutlass::arch::Sm90, cutlass::arch::OpClassTensorOp,
    TileShape, ClusterShape,
    cutlass::epilogue::collective::EpilogueTileAuto,
    Acc, Acc,
    ElemCD, cutlass::layout::RowMajor, 128 / cutlass::sizeof_bits<ElemCD>::value,
    ElemCD, cutlass::layout::RowMajor, 128 / cutlass::sizeof_bits<ElemCD>::value,
    cutlass::epilogue::collective::EpilogueScheduleAuto
  >::CollectiveOp;

using CollectiveMainloop = typename cutlass::gemm::collective::CollectiveBuilder<
    cutlass::arch::Sm90, cutlass::arch::OpClassTensorOp,
    ElemA, cutlass::layout::RowMajor, 128 / cutlass::sizeof_bits<ElemA>::value,
    ElemB, cutlass::layout::ColumnMajor, 128 / cutlass::sizeof_bits<ElemB>::value,
    Acc,
    TileShape, ClusterShape,
    cutlass::gemm::collective::StageCount<4>,
    cutlass::gemm::collective::KernelScheduleAuto
  >::CollectiveOp;

using GemmKernel = cutlass::gemm::kernel::GemmUniversal<
    cute::Shape<int,int,int,int>,
    CollectiveMainloop,
    CollectiveEpilogue
>;
using Gemm = cutlass::gemm::device::GemmUniversalAdapter<GemmKernel>;

// Force the device kernel symbol into the cubin without needing a host main.
auto* _anchor = &cutlass::device_kernel<GemmKernel>;


// ===== COMPILED SASS (sm_90a) =====

	.target	sm_90a

	.elftype	@"ET_EXEC"


//--------------------- .note.nv.tkinfo           --------------------------
	.section	.note.nv.tkinfo,"",@"SHT_NOTE"
	.sectionflags	@"SHF_NOTE_NV_TKINFO"
	.tkinfo
        /*0018*/ 	.word	0x00000002
        /*0030*/ 	.string	""
        /*0030*/ 	.string	"ptxas"
        /*0030*/ 	.string	"Cuda compilation tools, release 13.0, V13.0.88"
        /*0030*/ 	.string	"Build cuda_13.0.r13.0/compiler.36424714_0"
        /*0030*/ 	.string	"-arch sm_90a -m 64 "



//--------------------- .note.nv.cuinfo           --------------------------
	.section	.note.nv.cuinfo,"",@"SHT_NOTE"
	.sectionflags	@"SHF_NOTE_NV_CUINFO"
        /*0018*/ 	.short	0x0002
        /*001a*/ 	.short	0x005a
        /*001c*/ 	.short	0x0082
	.zero		2


//--------------------- .nv.info                  --------------------------
	.section	.nv.info,"",@"SHT_CUDA_INFO"
	.align	4


	//----- nvinfo : EIATTR_REGCOUNT
	.align		4
        /*0000*/ 	.byte	0x04, 0x2f
        /*0002*/ 	.short	(.L_15 - .L_14)
	.align		4
.L_14:
        /*0004*/ 	.word	index@(_ZN7cutlass13device_kernelINS_4gemm6kernel13GemmUniversalIN4cute5tupleIJiiiiEEENS1_10collective13CollectiveMmaINS1_34MainloopSm90TmaGmmaWarpSpecializedILi4ENS5_IJNS4_1CILi1EEESB_SB_EEENS1_35KernelTmaWarpSpecializedCooperativeEEENS5_IJNSA_ILi256EEESF_NSA_ILi64EEEEEEfNS5_IJlSB_lEEEfSI_NS4_8TiledMMAINS4_8MMA_AtomIJNS4_4SM904GMMA30MMA_64x256x8_F32TF32TF32_SS_TNILNSM_7ScaleInE1ELSO_1EEEEEENS4_6LayoutINS5_IJNSA_ILi2EEESB_SB_EEENS5_IJSB_NSA_ILi0EEESU_EEEEENS5_IJNS4_10UnderscoreESX_SX_EEEEENS4_13SM90_TMA_LOADENS4_14ComposedLayoutINS4_7SwizzleILi3ELi4ELi3EEENS4_18smem_ptr_flag_bitsILi32EEENSR_INS5_IJNSA_ILi8EEENSA_ILi32EEEEEENS5_IJS17_SB_EEEEEEEvNS4_8identityES10_S1B_vS1C_EENS_8epilogue10collective6detail29Sm90TmaWarpSpecializedAdapterINS1F_15DefaultEpilogueIfSI_SI_NS1E_6thread17LinearCombinationIfLi1EffLNS1J_9ScaleType4KindE0ELNS_15FloatRoundStyleE2EfEENS1_15EpilogueDefaultEEEEEvvEEEEvNT_6ParamsE)
        /*0008*/ 	.word	0x000000a8


	//----- nvinfo : EIATTR_FRAME_SIZE
	.align		4
.L_15:
        /*000c*/ 	.byte	0x04, 0x11
        /*000e*/ 	.short	(.L_17 - .L_16)
	.align		4
.L_16:
        /*0010*/ 	.word	index@(_ZN7cutlass13device_kernelINS_4gemm6kernel13GemmUniversalIN4cute5tupleIJiiiiEEENS1_10collective13CollectiveMmaINS1_34MainloopSm90TmaGmmaWarpSpecializedILi4ENS5_IJNS4_1CILi1EEESB_SB_EEENS1_35KernelTmaWarpSpecializedCooperativeEEENS5_IJNSA_ILi256EEESF_NSA_ILi64EEEEEEfNS5_IJlSB_lEEEfSI_NS4_8TiledMMAINS4_8MMA_AtomIJNS4_4SM904GMMA30MMA_64x256x8_F32TF32TF32_SS_TNILNSM_7ScaleInE1ELSO_1EEEEEENS4_6LayoutINS5_IJNSA_ILi2EEESB_SB_EEENS5_IJSB_NSA_ILi0EEESU_EEEEENS5_IJNS4_10UnderscoreESX_SX_EEEEENS4_13SM90_TMA_LOADENS4_14ComposedLayoutINS4_7SwizzleILi3ELi4ELi3EEENS4_18smem_ptr_flag_bitsILi32EEENSR_INS5_IJNSA_ILi8EEENSA_ILi32EEEEEENS5_IJS17_SB_EEEEEEEvNS4_8identityES10_S1B_vS1C_EENS_8epilogue10collective6detail29Sm90TmaWarpSpecializedAdapterINS1F_15DefaultEpilogueIfSI_SI_NS1E_6thread17LinearCombinationIfLi1EffLNS1J_9ScaleType4KindE0ELNS_15FloatRoundStyleE2EfEENS1_15EpilogueDefaultEEEEEvvEEEEvNT_6ParamsE)
        /*0014*/ 	.word	0x00000cf0


	//----- nvinfo : EIATTR_MIN_STACK_SIZE
	.align		4
.L_17:
        /*0018*/ 	.byte	0x04, 0x12
        /*001a*/ 	.short	(.L_19 - .L_18)
	.align		4
.L_18:
        /*001c*/ 	.word	index@(_ZN7cutlass13device_kernelINS_4gemm6kernel13GemmUniversalIN4cute5tupleIJiiiiEEENS1_10collective13CollectiveMmaINS1_34MainloopSm90TmaGmmaWarpSpecializedILi4ENS5_IJNS4_1CILi1EEESB_SB_EEENS1_35KernelTmaWarpSpecializedCooperativeEEENS5_IJNSA_ILi256EEESF_NSA_ILi64EEEEEEfNS5_IJlSB_lEEEfSI_NS4_8TiledMMAINS4_8MMA_AtomIJNS4_4SM904GMMA30MMA_64x256x8_F32TF32TF32_SS_TNILNSM_7ScaleInE1ELSO_1EEEEEENS4_6LayoutINS5_IJNSA_ILi2EEESB_SB_EEENS5_IJSB_NSA_ILi0EEESU_EEEEENS5_IJNS4_10UnderscoreESX_SX_EEEEENS4_13SM90_TMA_LOADENS4_14ComposedLayoutINS4_7SwizzleILi3ELi4ELi3EEENS4_18smem_ptr_flag_bitsILi32EEENSR_INS5_IJNSA_ILi8EEENSA_ILi32EEEEEENS5_IJS17_SB_EEEEEEEvNS4_8identityES10_S1B_vS1C_EENS_8epilogue10collective6detail29Sm90TmaWarpSpecializedAdapterINS1F_15DefaultEpilogueIfSI_SI_NS1E_6thread17LinearCombinationIfLi1EffLNS1J_9ScaleType4KindE0ELNS_15FloatRoundStyleE2EfEENS1_15EpilogueDefaultEEEEEvvEEEEvNT_6ParamsE)
        /*0020*/ 	.word	0x00000cf0
.L_19:


//--------------------- .nv.compat                --------------------------
	.section	.nv.compat,"",@"SHT_CUDA_COMPAT_INFO"
	.align	4
        /*0000*/ 	.byte	0x02, 0x09, 0x01, 0x00, 0x02, 0x02, 0x04, 0x00, 0x02, 0x05, 0x05, 0x00, 0x03, 0x07, 0x01, 0x01
        /*0010*/ 	.byte	0x02, 0x03, 0x01, 0x00, 0x02, 0x06, 0x01, 0x00, 0x04, 0x0b, 0x08, 0x00, 0x00, 0x00, 0x00, 0x00
        /*0020*/ 	.byte	0x00, 0x00, 0x00, 0x00


//--------------------- .nv.info._ZN7cutlass13device_kernelINS_4gemm6kernel13GemmUniversalIN4cute5tupleIJiiiiEEENS1_10collective13CollectiveMmaINS1_34MainloopSm90TmaGmmaWarpSpecializedILi4ENS5_IJNS4_1CILi1EEESB_SB_EEENS1_35KernelTmaWarpSpecializedCooperativeEEENS5_IJNSA_ILi256EEESF_NSA_ILi64EEEEEEfNS5_IJlSB_lEEEfSI_NS4_8TiledMMAINS4_8MMA_AtomIJNS4_4SM904GMMA30MMA_64x256x8_F32TF32TF32_SS_TNILNSM_7ScaleInE1ELSO_1EEEEEENS4_6LayoutINS5_IJNSA_ILi2EEESB_SB_EEENS5_IJSB_NSA_ILi0EEESU_EEEEENS5_IJNS4_10UnderscoreESX_SX_EEEEENS4_13SM90_TMA_LOADENS4_14ComposedLayoutINS4_7SwizzleILi3ELi4ELi3EEENS4_18smem_ptr_flag_bitsILi32EEENSR_INS5_IJNSA_ILi8EEENSA_ILi32EEEEEENS5_IJS17_SB_EEEEEEEvNS4_8identityES10_S1B_vS1C_EENS_8epilogue10collective6detail29Sm90TmaWarpSpecializedAdapterINS1F_15DefaultEpilogueIfSI_SI_NS1E_6thread17LinearCombinationIfLi1EffLNS1J_9ScaleType4KindE0ELNS_15FloatRoundStyleE2EfEENS1_15EpilogueDefaultEEEEEvvEEEEvNT_6ParamsE --------------------------
	.section	.nv.info._ZN7cutlass13device_kernelINS_4gemm6kernel13GemmUniversalIN4cute5tupleIJiiiiEEENS1_10collective13CollectiveMmaINS1_34MainloopSm90TmaGmmaWarpSpecializedILi4ENS5_IJNS4_1CILi1EEESB_SB_EEENS1_35KernelTmaWarpSpecializedCooperativeEEENS5_IJNSA_ILi256EEESF_NSA_ILi64EEEEEEfNS5_IJlSB_lEEEfSI_NS4_8TiledMMAINS4_8MMA_AtomIJNS4_4SM904GMMA30MMA_64x256x8_F32TF32TF32_SS_TNILNSM_7ScaleInE1ELSO_1EEEEEENS4_6LayoutINS5_IJNSA_ILi2EEESB_SB_EEENS5_IJSB_NSA_ILi0EEESU_EEEEENS5_IJNS4_10UnderscoreESX_SX_EEEEENS4_13SM90_TMA_LOADENS4_14ComposedLayoutINS4_7SwizzleILi3ELi4ELi3EEENS4_18smem_ptr_flag_bitsILi32EEENSR_INS5_IJNSA_ILi8EEENSA_ILi32EEEEEENS5_IJS17_SB_EEEEEEEvNS4_8identityES10_S1B_vS1C_EENS_8epilogue10collective6detail29Sm90TmaWarpSpecializedAdapterINS1F_15DefaultEpilogueIfSI_SI_NS1E_6thread17LinearCombinationIfLi1EffLNS1J_9ScaleType4KindE0ELNS_15FloatRoundStyleE2EfEENS1_15EpilogueDefaultEEEEEvvEEEEvNT_6ParamsE,"",@"SHT_CUDA_INFO"
	.sectionflags	@""
	.align	4


	//----- nvinfo : EIATTR_CUDA_API_VERSION
	.align		4
        /*0000*/ 	.byte	0x04, 0x37
        /*0002*/ 	.short	(.L_21 - .L_20)
.L_20:
        /*0004*/ 	.word	0x00000082


	//----- nvinfo : EIATTR_KPARAM_INFO
	.align		4
.L_21:
        /*0008*/ 	.byte	0x04, 0x17
        /*000a*/ 	.short	(.L_23 - .L_22)
.L_22:
        /*000c*/ 	.word	0x00000000
        /*0010*/ 	.short	0x0000
        /*0012*/ 	.short	0x0070
        /*0014*/ 	.byte	0x00, 0xf0, 0x01, 0x10


	//----- nvinfo : EIATTR_SPARSE_MMA_MASK
	.align		4
.L_23:
        /*0018*/ 	.byte	0x03, 0x50
        /*001a*/ 	.short	0x0000


	//----- nvinfo : EIATTR_MAXREG_COUNT
	.align		4
        /*001c*/ 	.byte	0x03, 0x1b
        /*001e*/ 	.short	0x00a8


	//----- nvinfo : EIATTR_NUM_BARRIERS
	.align		4
        /*0020*/ 	.byte	0x02, 0x4c
        /*0022*/ 	.byte	0x01
	.zero		1


	//----- nvinfo : EIATTR_EXTERNS
	.align		4
        /*0024*/ 	.byte	0x04, 0x0f
        /*0026*/ 	.short	(.L_25 - .L_24)


	//   ....[0]....
	.align		4
.L_24:
        /*0028*/ 	.word	index@(__assertfail)


	//----- nvinfo : EIATTR_ANNOTATIONS
	.align		4
.L_25:
        /*002c*/ 	.byte	0x04, 0x55
        /*002e*/ 	.short	(.L_27 - .L_26)


	//   ....[0]....
.L_26:
        /*0030*/ 	.word	0x00000001
        /*0034*/ 	.byte	0x90, 0x06, 0x00, 0x00, 0x01, 0x00, 0x00, 0x00, 0xb0, 0x06, 0x00, 0x00, 0x01, 0x00, 0x00, 0x00
        /* <DEDUP_REMOVED lines=1382> */
        /*56a4*/ 	.byte	0xd0, 0xfc, 0x01, 0x00, 0x01, 0x00, 0x00, 0x00, 0xf0, 0xfc, 0x01, 0x00


	//----- nvinfo : EIATTR_MERCURY_ISA_VERSION
	.align		4
.L_27:
        /*56b0*/ 	.byte	0x03, 0x5f
        /*56b2*/ 	.short	0x0101


	//----- nvinfo : EIATTR_INT_WARP_WIDE_INSTR_OFFSETS
	.align		4
        /*56b4*/ 	.byte	0x04, 0x31
        /*56b6*/ 	.short	(.L_29 - .L_28)


	//   ....[0]....
.L_28:
        /*56b8*/ 	.word	0x00000500


	//   ....[1]....
        /*56bc*/ 	.word	0x00000510


	//   ....[2]....
        /*56c0*/ 	.word	0x000005a0


	//----- nvinfo : EIATTR_COOP_GROUP_MASK_REGIDS
	.align		4
.L_29:
        /*56c4*/ 	.byte	0x04, 0x29
        /*56c6*/ 	.short	(.L_31 - .L_30)


	//   ....[0]....
.L_30:
        /*56c8*/ 	.word	0xffffffff


	//   ....[1]....
        /*56cc*/ 	.word	0xffffffff


	//   ....[2]....
        /*56d0*/ 	.word	0xffffffff


	//   ....[3]....
        /*56d4*/ 	.word	0xffffffff


	//   ....[4]....
        /*56d8*/ 	.word	0xffffffff


	//----- nvinfo : EIATTR_COOP_GROUP_INSTR_OFFSETS
	.align		4
.L_31:
        /*56dc*/ 	.byte	0x04, 0x28
        /*56de*/ 	.short	(.L_33 - .L_32)


	//   ....[0]....
.L_32:
        /*56e0*/ 	.word	0x00000070


	//   ....[1]....
        /*56e4*/ 	.word	0x00000080


	//   ....[2]....
        /*56e8*/ 	.word	0x000001a0


	//   ....[3]....
        /*56ec*/ 	.word	0x000003b0


	//   ....[4]....
        /*56f0*/ 	.word	0x00001170


	//----- nvinfo : EIATTR_REG_RECONFIG
	.align		4
.L_33:
        /*56f4*/ 	.byte	0x01, 0x54
	.zero		2


	//----- nvinfo : EIATTR_SYSCALL_OFFSETS
	.align		4
        /*56f8*/ 	.byte	0x04, 0x46
        /*56fa*/ 	.short	(.L_35 - .L_34)


	//   ....[0]....
.L_34:
        /*56fc*/ 	.word	0x00001320


	//----- nvinfo : EIATTR_MBARRIER_INSTR_OFFSETS
	.align		4
.L_35:
        /*5700*/ 	.byte	0x04, 0x39
        /*5702*/ 	.short	(.L_37 - .L_36)


	//   ....[0]....
.L_36:
        /*5704*/ 	.word	0x00000320
        /*5708*/ 	.word	0x000000ff
        /*570c*/ 	.word	0x00000000
        /*5710*/ 	.short	0x0100
        /*5712*/ 	.byte	0x08
	.zero		1


	//   ....[1]....
        /*5714*/ 	.word	0x00000330
        /*5718*/ 	.word	0x000000ff
        /*571c*/ 	.word	0x00000020
        /*5720*/ 	.short	0x0100
        /*5722*/ 	.byte	0x08
	.zero		1


	//   ....[2]....
        /*5724*/ 	.word	0x00000340
        /*5728*/ 	.word	0x000000ff
        /*572c*/ 	.word	0x00000008
        /*5730*/ 	.short	0x0100
        /*5732*/ 	.byte	0x08
	.zero		1


	//   ....[3]....
        /*5734*/ 	.word	0x00000350
        /*5738*/ 	.word	0x000000ff
        /*573c*/ 	.word	0x00000028
        /*5740*/ 	.short	0x0100
        /*5742*/ 	.byte	0x08
	.zero		1


	//   ....[4]....
        /*5744*/ 	.word	0x00000360
        /*5748*/ 	.word	0x000000ff
        /*574c*/ 	.word	0x00000010
        /*5750*/ 	.short	0x0100
        /*5752*/ 	.byte	0x08
	.zero		1


	//   ....[5]....
        /*5754*/ 	.word	0x00000370
        /*5758*/ 	.word	0x000000ff
        /*575c*/ 	.word	0x00000030
        /*5760*/ 	.short	0x0100
        /*5762*/ 	.byte	0x08
	.zero		1


	//   ....[6]....
        /*5764*/ 	.word	0x00000380
        /*5768*/ 	.word	0x000000ff
        /*576c*/ 	.word	0x00000018
        /*5770*/ 	.short	0x0100
        /*5772*/ 	.byte	0x08
	.zero		1


	//   ....[7]....
        /*5774*/ 	.word	0x00000390
        /*5778*/ 	.word	0x000000ff
        /*577c*/ 	.word	0x00000038
        /*5780*/ 	.short	0x0100
        /*5782*/ 	.byte	0x08
	.zero		1


	//   ....[8]....
        /*5784*/ 	.word	0x00000620
        /*5788*/ 	.word	0x000000ff
        /*578c*/ 	.word	0x00000050
        /*5790*/ 	.short	0x0100
        /*5792*/ 	.byte	0x10
	.zero		1


	//   ....[9]....
        /*5794*/ 	.word	0x000006c0
        /*5798*/ 	.word	0x000000ff
        /*579c*/ 	.word	0x00000058
        /*57a0*/ 	.short	0x0100
        /*57a2*/ 	.byte	0x10
	.zero		1


	//   ....[10]....
        /*57a4*/ 	.word	0x000013c0
        /*57a8*/ 	.word	0x00000003
        /*57ac*/ 	.word	0x00000000
        /*57b0*/ 	.short	0x010a
        /*57b2*/ 	.byte	0x3f
	.zero		1


	//   ....[11]....
        /*57b4*/ 	.word	0x00001400
        /*57b8*/ 	.word	0x00000003
        /*57bc*/ 	.word	0x00000000
        /*57c0*/ 	.short	0x010a
        /*57c2*/ 	.byte	0x3f
	.zero		1


	//   ....[12]....
        /*57c4*/ 	.word	0x000089e0
        /*57c8*/ 	.word	0x000000ff
        /*57cc*/ 	.word	0x00000000
        /*57d0*/ 	.short	0x010a
        /*57d2*/ 	.byte	0x0a
	.zero		1


	//   ....[13]....
        /*57d4*/ 	.word	0x00008a20
        /*57d8*/ 	.word	0x000000ff
        /*57dc*/ 	.word	0x00000000
        /*57e0*/ 	.short	0x010a
        /*57e2*/ 	.byte	0x0a
	.zero		1


	//   ....[14]....
        /*57e4*/ 	.word	0x00010ac0
        /*57e8*/ 	.word	0x000000ff
        /*57ec*/ 	.word	0x00000000
        /*57f0*/ 	.short	0x0101
        /*57f2*/ 	.byte	0x08
	.zero		1


	//   ....[15]....
        /*57f4*/ 	.word	0x00010cb0
        /*57f8*/ 	.word	0x000000ff
        /*57fc*/ 	.word	0x00000000
        /*5800*/ 	.short	0x0101
        /*5802*/ 	.byte	0x04
	.zero		1


	//   ....[16]....
        /*5804*/ 	.word	0x0001f7e0
        /*5808*/ 	.word	0x0000000e
        /*580c*/ 	.word	0x00000020
        /*5810*/ 	.short	0x010a
        /*5812*/ 	.byte	0x3f
	.zero		1


	//   ....[17]....
        /*5814*/ 	.word	0x0001fc60
        /*5818*/ 	.word	0x00000002
        /*581c*/ 	.word	0x00000058
        /*5820*/ 	.short	0x0101
        /*5822*/ 	.byte	0x3f
	.zero		1


	//   ....[18]....
        /*5824*/ 	.word	0x000203f0
        /*5828*/ 	.word	0x00000005
        /*582c*/ 	.word	0x00000000
        /*5830*/ 	.short	0x010a
        /*5832*/ 	.byte	0x3f
	.zero		1


	//   ....[19]....
        /*5834*/ 	.word	0x00020480
        /*5838*/ 	.word	0x00000005
        /*583c*/ 	.word	0x00000000
        /*5840*/ 	.short	0x010a
        /*5842*/ 	.byte	0x3f
	.zero		1


	//   ....[20]....
        /*5844*/ 	.word	0x00020510
        /*5848*/ 	.word	0x00000005
        /*584c*/ 	.word	0x00000000
        /*5850*/ 	.short	0x010a
        /*5852*/ 	.byte	0x3f
	.zero		1


	//   ....[21]....
        /*5854*/ 	.word	0x000205a0
        /*5858*/ 	.word	0x00000003
        /*585c*/ 	.word	0x00000000
        /*5860*/ 	.short	0x010a
        /*5862*/ 	.byte	0x3f
	.zero		1


	//   ....[22]....
        /*5864*/ 	.word	0x00020600
        /*5868*/ 	.word	0x00000003
        /*586c*/ 	.word	0x00000000
        /*5870*/ 	.short	0x010a
        /*5872*/ 	.byte	0x3f
	.zero		1


	//   ....[23]....
        /*5874*/ 	.word	0x00020660
        /*5878*/ 	.word	0x00000004
        /*587c*/ 	.word	0x00000000
        /*5880*/ 	.short	0x010a
        /*5882*/ 	.byte	0x3f
	.zero		1


	//   ....[24]....
        /*5884*/ 	.word	0x00020730
        /*5888*/ 	.word	0x0000000e
        /*588c*/ 	.word	0x00000020
        /*5890*/ 	.short	0x010a
        /*5892*/ 	.byte	0x3f
	.zero		1


	//   ....[25]....
        /*5894*/ 	.word	0x00020800
        /*5898*/ 	.word	0x00000005
        /*589c*/ 	.word	0x00000000
        /*58a0*/ 	.short	0x010a
        /*58a2*/ 	.byte	0x3f
	.zero		1


	//   ....[26]....
        /*58a4*/ 	.word	0x00020850
        /*58a8*/ 	.word	0x00000005
        /*58ac*/ 	.word	0x00000000
        /*58b0*/ 	.short	0x010a
        /*58b2*/ 	.byte	0x3f
	.zero		1


	//   ....[27]....
        /*58b4*/ 	.word	0x000208a0
        /*58b8*/ 	.word	0x00000005
        /*58bc*/ 	.word	0x00000000
        /*58c0*/ 	.short	0x010a
        /*58c2*/ 	.byte	0x3f
	.zero		1


	//----- nvinfo : EIATTR_NUM_MBARRIERS
	.align		4
.L_37:
        /*58c4*/ 	.byte	0x03, 0x38
        /*58c6*/ 	.short	0x000a


	//----- nvinfo : EIATTR_EXIT_INSTR_OFFSETS
	.align		4
        /*58c8*/ 	.byte	0x04, 0x1c
        /*58ca*/ 	.short	(.L_39 - .L_38)


	//   ....[0]....
.L_38:
        /*58cc*/ 	.word	0x00000720


	//   ....[1]....
        /*58d0*/ 	.word	0x00001090


	//   ....[2]....
        /*58d4*/ 	.word	0x0001ed60


	//   ....[3]....
        /*58d8*/ 	.word	0x0001f470


	//   ....[4]....
        /*58dc*/ 	.word	0x000205f0


	//----- nvinfo : EIATTR_MAX_THREADS
	.align		4
.L_39:
        /*58e0*/ 	.byte	0x04, 0x05
        /*58e2*/ 	.short	(.L_41 - .L_40)
.L_40:
        /*58e4*/ 	.word	0x00000180
        /*58e8*/ 	.word	0x00000001
        /*58ec*/ 	.word	0x00000001


	//----- nvinfo : EIATTR_CRS_STACK_SIZE
	.align		4
.L_41:
        /*58f0*/ 	.byte	0x04, 0x1e
        /*58f2*/ 	.short	(.L_43 - .L_42)
.L_42:
        /*58f4*/ 	.word	0x00000000


	//----- nvinfo : EIATTR_CBANK_PARAM_SIZE
	.align		4
.L_43:
        /*58f8*/ 	.byte	0x03, 0x19
        /*58fa*/ 	.short	0x0470


	//----- nvinfo : EIATTR_PARAM_CBANK
	.align		4
        /*58fc*/ 	.byte	0x04, 0x0a
        /*58fe*/ 	.short	(.L_45 - .L_44)
	.align		4
.L_44:
        /*5900*/ 	.word	index@(.nv.constant0._ZN7cutlass13device_kernelINS_4gemm6kernel13GemmUniversalIN4cute5tupleIJiiiiEEENS1_10collective13CollectiveMmaINS1_34MainloopSm90TmaGmmaWarpSpecializedILi4ENS5_IJNS4_1CILi1EEESB_SB_EEENS1_35KernelTmaWarpSpecializedCooperativeEEENS5_IJNSA_ILi256EEESF_NSA_ILi64EEEEEEfNS5_IJlSB_lEEEfSI_NS4_8TiledMMAINS4_8MMA_AtomIJNS4_4SM904GMMA30MMA_64x256x8_F32TF32TF32_SS_TNILNSM_7ScaleInE1ELSO_1EEEEEENS4_6LayoutINS5_IJNSA_ILi2EEESB_SB_EEENS5_IJSB_NSA_ILi0EEESU_EEEEENS5_IJNS4_10UnderscoreESX_SX_EEEEENS4_13SM90_TMA_LOADENS4_14ComposedLayoutINS4_7SwizzleILi3ELi4ELi3EEENS4_18smem_ptr_flag_bitsILi32EEENSR_INS5_IJNSA_ILi8EEENSA_ILi32EEEEEENS5_IJS17_SB_EEEEEEEvNS4_8identityES10_S1B_vS1C_EENS_8epilogue10collective6detail29Sm90TmaWarpSpecializedAdapterINS1F_15DefaultEpilogueIfSI_SI_NS1E_6thread17LinearCombinationIfLi1EffLNS1J_9ScaleType4KindE0ELNS_15FloatRoundStyleE2EfEENS1_15EpilogueDefaultEEEEEvvEEEEvNT_6ParamsE)
        /*5904*/ 	.short	0x0210
        /*5906*/ 	.short	0x0470


	//----- nvinfo : EIATTR_SW_WAR
	.align		4
.L_45:
        /*5908*/ 	.byte	0x04, 0x36
        /*590a*/ 	.short	(.L_47 - .L_46)
.L_46:
        /*590c*/ 	.word	0x00000008
.L_47:


//--------------------- .nv.callgraph             --------------------------
	.section	.nv.callgraph,"",@"SHT_CUDA_CALLGRAPH"
	.align	4
	.sectionentsize	8
	.align		4
        /*0000*/ 	.word	0x00000000
	.align		4
        /*0004*/ 	.word	0xffffffff
	.align		4
        /*0008*/ 	.word	index@(_ZN7cutlass13device_kernelINS_4gemm6kernel13GemmUniversalIN4cute5tupleIJiiiiEEENS1_10collective13CollectiveMmaINS1_34MainloopSm90TmaGmmaWarpSpecializedILi4ENS5_IJNS4_1CILi1EEESB_SB_EEENS1_35KernelTmaWarpSpecializedCooperativeEEENS5_IJNSA_ILi256EEESF_NSA_ILi64EEEEEEfNS5_IJlSB_lEEEfSI_NS4_8TiledMMAINS4_8MMA_AtomIJNS4_4SM904GMMA30MMA_64x256x8_F32TF32TF32_SS_TNILNSM_7ScaleInE1ELSO_1EEEEEENS4_6LayoutINS5_IJNSA_ILi2EEESB_SB_EEENS5_IJSB_NSA_ILi0EEESU_EEEEENS5_IJNS4_10UnderscoreESX_SX_EEEEENS4_13SM90_TMA_LOADENS4_14ComposedLayoutINS4_7SwizzleILi3ELi4ELi3EEENS4_18smem_ptr_flag_bitsILi32EEENSR_INS5_IJNSA_ILi8EEENSA_ILi32EEEEEENS5_IJS17_SB_EEEEEEEvNS4_8identityES10_S1B_vS1C_EENS_8epilogue10collective6detail29Sm90TmaWarpSpecializedAdapterINS1F_15DefaultEpilogueIfSI_SI_NS1E_6thread17LinearCombinationIfLi1EffLNS1J_9ScaleType4KindE0ELNS_15FloatRoundStyleE2EfEENS1_15EpilogueDefaultEEEEEvvEEEEvNT_6ParamsE)
	.align		4
        /*000c*/ 	.word	index@(__assertfail)
	.align		4
        /*0010*/ 	.word	0x00000000
	.align		4
        /*0014*/ 	.word	0xfffffffe
	.align		4
        /*0018*/ 	.word	0x00000000
	.align		4
        /*001c*/ 	.word	0xfffffffd
	.align		4
        /*0020*/ 	.word	0x00000000
	.align		4
        /*0024*/ 	.word	0xfffffffc


//--------------------- .nv.constant4             --------------------------
	.section	.nv.constant4,"a",@progbits
	.align	8
	.align		8
.nv.constant4:
        /*0000*/ 	.dword	__assertfail
	.align		8
        /*0008*/ 	.dword	__unnamed_1
	.align		8
        /*0010*/ 	.dword	_ZN40_INTERNAL_aa1d1d7f_4_k_cu_d3a569cc_193974cuda3std3__45__cpo5beginE
	.align		8
        /*0018*/ 	.dword	_ZN40_INTERNAL_aa1d1d7f_4_k_cu_d3a569cc_193974cuda3std3__45__cpo3endE
	.align		8
        /*0020*/ 	.dword	_ZN40_INTERNAL_aa1d1d7f_4_k_cu_d3a569cc_193974cuda3std3__45__cpo6cbeginE
	.align		8
        /*0028*/ 	.dword	_ZN40_INTERNAL_aa1d1d7f_4_k_cu_d3a569cc_193974cuda3std3__45__cpo4cendE
	.align		8
        /*0030*/ 	.dword	_ZN40_INTERNAL_aa1d1d7f_4_k_cu_d3a569cc_193974cuda3std3__442_GLOBAL__N__aa1d1d7f_4_k_cu_d3a569cc_193976ignoreE
	.align		8
        /*0038*/ 	.dword	_ZN40_INTERNAL_aa1d1d7f_4_k_cu_d3a569cc_193974cuda3std3__419piecewise_constructE
	.align		8
        /*0040*/ 	.dword	_ZN40_INTERNAL_aa1d1d7f_4_k_cu_d3a569cc_193974cuda3std3__48in_placeE
	.align		8
        /*0048*/ 	.dword	_ZN40_INTERNAL_aa1d1d7f_4_k_cu_d3a569cc_193974cuda3std6ranges3__45__cpo4swapE
	.align		8
        /*0050*/ 	.dword	_ZN40_INTERNAL_aa1d1d7f_4_k_cu_d3a569cc_193974cuda3std6ranges3__45__cpo9iter_moveE
	.align		8
        /*0058*/ 	.dword	_ZN40_INTERNAL_aa1d1d7f_4_k_cu_d3a569cc_193974cute7productE
	.align		8
        /*0060*/ 	.dword	_ZN40_INTERNAL_aa1d1d7f_4_k_cu_d3a569cc_193974cute1_E
	.align		8
        /*0068*/ 	.dword	$str$22
	.align		8
        /*0070*/ 	.dword	$str$23


//--------------------- .text._ZN7cutlass13device_kernelINS_4gemm6kernel13GemmUniversalIN4cute5tupleIJiiiiEEENS1_10collective13CollectiveMmaINS1_34MainloopSm90TmaGmmaWarpSpecializedILi4ENS5_IJNS4_1CILi1EEESB_SB_EEENS1_35KernelTmaWarpSpecializedCooperativeEEENS5_IJNSA_ILi256EEESF_NSA_ILi64EEEEEEfNS5_IJlSB_lEEEfSI_NS4_8TiledMMAINS4_8MMA_AtomIJNS4_4SM904GMMA30MMA_64x256x8_F32TF32TF32_SS_TNILNSM_7ScaleInE1ELSO_1EEEEEENS4_6LayoutINS5_IJNSA_ILi2EEESB_SB_EEENS5_IJSB_NSA_ILi0EEESU_EEEEENS5_IJNS4_10UnderscoreESX_SX_EEEEENS4_13SM90_TMA_LOADENS4_14ComposedLayoutINS4_7SwizzleILi3ELi4ELi3EEENS4_18smem_ptr_flag_bitsILi32EEENSR_INS5_IJNSA_ILi8EEENSA_ILi32EEEEEENS5_IJS17_SB_EEEEEEEvNS4_8identityES10_S1B_vS1C_EENS_8epilogue10collective6detail29Sm90TmaWarpSpecializedAdapterINS1F_15DefaultEpilogueIfSI_SI_NS1E_6thread17LinearCombinationIfLi1EffLNS1J_9ScaleType4KindE0ELNS_15FloatRoundStyleE2EfEENS1_15EpilogueDefaultEEEEEvvEEEEvNT_6ParamsE --------------------------
	.section	.text._ZN7cutlass13device_kernelINS_4gemm6kernel13GemmUniversalIN4cute5tupleIJiiiiEEENS1_10collective13CollectiveMmaINS1_34MainloopSm90TmaGmmaWarpSpecializedILi4ENS5_IJNS4_1CILi1EEESB_SB_EEENS1_35KernelTmaWarpSpecializedCooperativeEEENS5_IJNSA_ILi256EEESF_NSA_ILi64EEEEEEfNS5_IJlSB_lEEEfSI_NS4_8TiledMMAINS4_8MMA_AtomIJNS4_4SM904GMMA30MMA_64x256x8_F32TF32TF32_SS_TNILNSM_7ScaleInE1ELSO_1EEEEEENS4_6LayoutINS5_IJNSA_ILi2EEESB_SB_EEENS5_IJSB_NSA_ILi0EEESU_EEEEENS5_IJNS4_10UnderscoreESX_SX_EEEEENS4_13SM90_TMA_LOADENS4_14ComposedLayoutINS4_7SwizzleILi3ELi4ELi3EEENS4_18smem_ptr_flag_bitsILi32EEENSR_INS5_IJNSA_ILi8EEENSA_ILi32EEEEEENS5_IJS17_SB_EEEEEEEvNS4_8identityES10_S1B_vS1C_EENS_8epilogue10collective6detail29Sm90TmaWarpSpecializedAdapterINS1F_15DefaultEpilogueIfSI_SI_NS1E_6thread17LinearCombinationIfLi1EffLNS1J_9ScaleType4KindE0ELNS_15FloatRoundStyleE2EfEENS1_15EpilogueDefaultEEEEEvvEEEEvNT_6ParamsE,"ax",@progbits
	.align	128
.text._ZN7cutlass13device_kernelINS_4gemm6kernel13GemmUniversalIN4cute5tupleIJiiiiEEENS1_10collective13CollectiveMmaINS1_34MainloopSm90TmaGmmaWarpSpecializedILi4ENS5_IJNS4_1CILi1EEESB_SB_EEENS1_35KernelTmaWarpSpecializedCooperativeEEENS5_IJNSA_ILi256EEESF_NSA_ILi64EEEEEEfNS5_IJlSB_lEEEfSI_NS4_8TiledMMAINS4_8MMA_AtomIJNS4_4SM904GMMA30MMA_64x256x8_F32TF32TF32_SS_TNILNSM_7ScaleInE1ELSO_1EEEEEENS4_6LayoutINS5_IJNSA_ILi2EEESB_SB_EEENS5_IJSB_NSA_ILi0EEESU_EEEEENS5_IJNS4_10UnderscoreESX_SX_EEEEENS4_13SM90_TMA_LOADENS4_14ComposedLayoutINS4_7SwizzleILi3ELi4ELi3EEENS4_18smem_ptr_flag_bitsILi32EEENSR_INS5_IJNSA_ILi8EEENSA_ILi32EEEEEENS5_IJS17_SB_EEEEEEEvNS4_8identityES10_S1B_vS1C_EENS_8epilogue10collective6detail29Sm90TmaWarpSpecializedAdapterINS1F_15DefaultEpilogueIfSI_SI_NS1E_6thread17LinearCombinationIfLi1EffLNS1J_9ScaleType4KindE0ELNS_15FloatRoundStyleE2EfEENS1_15EpilogueDefaultEEEEEvvEEEEvNT_6ParamsE:
        .type           _ZN7cutlass13device_kernelINS_4gemm6kernel13GemmUniversalIN4cute5tupleIJiiiiEEENS1_10collective13CollectiveMmaINS1_34MainloopSm90TmaGmmaWarpSpecializedILi4ENS5_IJNS4_1CILi1EEESB_SB_EEENS1_35KernelTmaWarpSpecializedCooperativeEEENS5_IJNSA_ILi256EEESF_NSA_ILi64EEEEEEfNS5_IJlSB_lEEEfSI_NS4_8TiledMMAINS4_8MMA_AtomIJNS4_4SM904GMMA30MMA_64x256x8_F32TF32TF32_SS_TNILNSM_7ScaleInE1ELSO_1EEEEEENS4_6LayoutINS5_IJNSA_ILi2EEESB_SB_EEENS5_IJSB_NSA_ILi0EEESU_EEEEENS5_IJNS4_10UnderscoreESX_SX_EEEEENS4_13SM90_TMA_LOADENS4_14ComposedLayoutINS4_7SwizzleILi3ELi4ELi3EEENS4_18smem_ptr_flag_bitsILi32EEENSR_INS5_IJNSA_ILi8EEENSA_ILi32EEEEEENS5_IJS17_SB_EEEEEEEvNS4_8identityES10_S1B_vS1C_EENS_8epilogue10collective6detail29Sm90TmaWarpSpecializedAdapterINS1F_15DefaultEpilogueIfSI_SI_NS1E_6thread17LinearCombinationIfLi1EffLNS1J_9ScaleType4KindE0ELNS_15FloatRoundStyleE2EfEENS1_15EpilogueDefaultEEEEEvvEEEEvNT_6ParamsE,@function
        .size           _ZN7cutlass13device_kernelINS_4gemm6kernel13GemmUniversalIN4cute5tupleIJiiiiEEENS1_10collective13CollectiveMmaINS1_34MainloopSm90TmaGmmaWarpSpecializedILi4ENS5_IJNS4_1CILi1EEESB_SB_EEENS1_35KernelTmaWarpSpecializedCooperativeEEENS5_IJNSA_ILi256EEESF_NSA_ILi64EEEEEEfNS5_IJlSB_lEEEfSI_NS4_8TiledMMAINS4_8MMA_AtomIJNS4_4SM904GMMA30MMA_64x256x8_F32TF32TF32_SS_TNILNSM_7ScaleInE1ELSO_1EEEEEENS4_6LayoutINS5_IJNSA_ILi2EEESB_SB_EEENS5_IJSB_NSA_ILi0EEESU_EEEEENS5_IJNS4_10UnderscoreESX_SX_EEEEENS4_13SM90_TMA_LOADENS4_14ComposedLayoutINS4_7SwizzleILi3ELi4ELi3EEENS4_18smem_ptr_flag_bitsILi32EEENSR_INS5_IJNSA_ILi8EEENSA_ILi32EEEEEENS5_IJS17_SB_EEEEEEEvNS4_8identityES10_S1B_vS1C_EENS_8epilogue10collective6detail29Sm90TmaWarpSpecializedAdapterINS1F_15DefaultEpilogueIfSI_SI_NS1E_6thread17LinearCombinationIfLi1EffLNS1J_9ScaleType4KindE0ELNS_15FloatRoundStyleE2EfEENS1_15EpilogueDefaultEEEEEvvEEEEvNT_6ParamsE,(.L_x_576 - _ZN7cutlass13device_kernelINS_4gemm6kernel13GemmUniversalIN4cute5tupleIJiiiiEEENS1_10collective13CollectiveMmaINS1_34MainloopSm90TmaGmmaWarpSpecializedILi4ENS5_IJNS4_1CILi1EEESB_SB_EEENS1_35KernelTmaWarpSpecializedCooperativeEEENS5_IJNSA_ILi256EEESF_NSA_ILi64EEEEEEfNS5_IJlSB_lEEEfSI_NS4_8TiledMMAINS4_8MMA_AtomIJNS4_4SM904GMMA30MMA_64x256x8_F32TF32TF32_SS_TNILNSM_7ScaleInE1ELSO_1EEEEEENS4_6LayoutINS5_IJNSA_ILi2EEESB_SB_EEENS5_IJSB_NSA_ILi0EEESU_EEEEENS5_IJNS4_10UnderscoreESX_SX_EEEEENS4_13SM90_TMA_LOADENS4_14ComposedLayoutINS4_7SwizzleILi3ELi4ELi3EEENS4_18smem_ptr_flag_bitsILi32EEENSR_INS5_IJNSA_ILi8EEENSA_ILi32EEEEEENS5_IJS17_SB_EEEEEEEvNS4_8identityES10_S1B_vS1C_EENS_8epilogue10collective6detail29Sm90TmaWarpSpecializedAdapterINS1F_15DefaultEpilogueIfSI_SI_NS1E_6thread17LinearCombinationIfLi1EffLNS1J_9ScaleType4KindE0ELNS_15FloatRoundStyleE2EfEENS1_15EpilogueDefaultEEEEEvvEEEEvNT_6ParamsE)
        .other          _ZN7cutlass13device_kernelINS_4gemm6kernel13GemmUniversalIN4cute5tupleIJiiiiEEENS1_10collective13CollectiveMmaINS1_34MainloopSm90TmaGmmaWarpSpecializedILi4ENS5_IJNS4_1CILi1EEESB_SB_EEENS1_35KernelTmaWarpSpecializedCooperativeEEENS5_IJNSA_ILi256EEESF_NSA_ILi64EEEEEEfNS5_IJlSB_lEEEfSI_NS4_8TiledMMAINS4_8MMA_AtomIJNS4_4SM904GMMA30MMA_64x256x8_F32TF32TF32_SS_TNILNSM_7ScaleInE1ELSO_1EEEEEENS4_6LayoutINS5_IJNSA_ILi2EEESB_SB_EEENS5_IJSB_NSA_ILi0EEESU_EEEEENS5_IJNS4_10UnderscoreESX_SX_EEEEENS4_13SM90_TMA_LOADENS4_14ComposedLayoutINS4_7SwizzleILi3ELi4ELi3EEENS4_18smem_ptr_flag_bitsILi32EEENSR_INS5_IJNSA_ILi8EEENSA_ILi32EEEEEENS5_IJS17_SB_EEEEEEEvNS4_8identityES10_S1B_vS1C_EENS_8epilogue10collective6detail29Sm90TmaWarpSpecializedAdapterINS1F_15DefaultEpilogueIfSI_SI_NS1E_6thread17LinearCombinationIfLi1EffLNS1J_9ScaleType4KindE0ELNS_15FloatRoundStyleE2EfEENS1_15EpilogueDefaultEEEEEvvEEEEvNT_6ParamsE,@"STO_CUDA_ENTRY STV_DEFAULT"
_ZN7cutlass13device_kernelINS_4gemm6kernel13GemmUniversalIN4cute5tupleIJiiiiEEENS1_10collective13CollectiveMmaINS1_34MainloopSm90TmaGmmaWarpSpecializedILi4ENS5_IJNS4_1CILi1EEESB_SB_EEENS1_35KernelTmaWarpSpecializedCooperativeEEENS5_IJNSA_ILi256EEESF_NSA_ILi64EEEEEEfNS5_IJlSB_lEEEfSI_NS4_8TiledMMAINS4_8MMA_AtomIJNS4_4SM904GMMA30MMA_64x256x8_F32TF32TF32_SS_TNILNSM_7ScaleInE1ELSO_1EEEEEENS4_6LayoutINS5_IJNSA_ILi2EEESB_SB_EEENS5_IJSB_NSA_ILi0EEESU_EEEEENS5_IJNS4_10UnderscoreESX_SX_EEEEENS4_13SM90_TMA_LOADENS4_14ComposedLayoutINS4_7SwizzleILi3ELi4ELi3EEENS4_18smem_ptr_flag_bitsILi32EEENSR_INS5_IJNSA_ILi8EEENSA_ILi32EEEEEENS5_IJS17_SB_EEEEEEEvNS4_8identityES10_S1B_vS1C_EENS_8epilogue10collective6detail29Sm90TmaWarpSpecializedAdapterINS1F_15DefaultEpilogueIfSI_SI_NS1E_6thread17LinearCombinationIfLi1EffLNS1J_9ScaleType4KindE0ELNS_15FloatRoundStyleE2EfEENS1_15EpilogueDefaultEEEEEvvEEEEvNT_6ParamsE:
[----:B------:R-:W0:Y:S02]  /*0000*/  LDC R1, c[0x0][0x28] ;  /* 0x00000a00ff017b82 */ /* 0x000e240000000800 */
[----:B0-----:R-:W-:Y:S01]  /*0010*/  IADD3 R1, R1, -0xcf0, RZ ;  /* 0xfffff31001017810 */ /* 0x001fe20007ffe0ff */
[----:B------:R-:W0:Y:S01]  /*0020*/  S2R R2, SR_TID.X ;  /* 0x0000000000027919 */ /* 0x000e220000002100 */
[----:B------:R-:W-:Y:S01]  /*0030*/  ELECT P0, URZ, PT ;  /* 0x00000000003f782f */ /* 0x000fe20003800000 */
[----:B------:R-:W-:Y:S01]  /*0040*/  BSSY B0, `(.L_x_0) ;  /* 0x0000015000007945 */ /* 0x000fe20003800000 */
[--C-:B0-----:R-:W-:Y:S02]  /*0050*/  SHF.R.U32.HI R0, RZ, 0x5, R2.reuse ;  /* 0x00000005ff007819 */ /* 0x101fe40000011602 */
[----:B------:R-:W-:-:S03]  /*0060*/  SHF.R.U32.HI R160, RZ, 0x7, R2 ;  /* 0x00000007ffa07819 */ /* 0x000fc60000011602 */
[----:B------:R-:W0:Y:S04]  /*0070*/  SHFL.IDX PT, R3, R0, RZ, 0x1f ;  /* 0x00001fff00037589 */ /* 0x000e2800000e0000 */
[----:B------:R-:W1:Y:S01]  /*0080*/  SHFL.IDX PT, R2, R160, RZ, 0x1f ;  /* 0x00001fffa0027589 */ /* 0x000e6200000e0000 */
[----:B0-----:R-:W-:Y:S02]  /*0090*/  R2UR UR10, R3 ;  /* 0x00000000030a72ca */ /* 0x001fe400000e0000 */
[----:B-1----:R-:W-:-:S11]  /*00a0*/  R2UR UR5, R2 ;  /* 0x00000000020572ca */ /* 0x002fd600000e0000 */
[----:B------:R-:W-:Y:S02]  /*00b0*/  USHF.R.S32.HI UR4, URZ, 0x1f, UR10 ;  /* 0x0000001f3f047899 */ /* 0x000fe4000801140a */
[----:B------:R-:W-:Y:S02]  /*00c0*/  ISETP.NE.OR P0, PT, RZ, UR10, !P0 ;  /* 0x0000000aff007c0c */ /* 0x000fe4000c705670 */
[----:B------:R-:W-:-:S04]  /*00d0*/  ULEA.HI UR4, UR4, UR10, URZ, 0x2 ;  /* 0x0000000a04047291 */ /* 0x000fc8000f8f103f */
[----:B------:R-:W-:-:S04]  /*00e0*/  ULOP3.LUT UR4, UR4, 0xfffffffc, URZ, 0xc0, !UPT ;  /* 0xfffffffc04047892 */ /* 0x000fc8000f8ec03f */
[----:B------:R-:W-:-:S03]  /*00f0*/  UIADD3 UR10, UR10, -UR4, URZ ;  /* 0x800000040a0a7290 */ /* 0x000fc6000fffe03f */
[----:B------:R-:W-:Y:S09]  /*0100*/  @P0 BRA `(.L_x_1) ;  /* 0x0000000000200947 */ /* 0x000ff20003800000 */
[----:B------:R-:W-:Y:S02]  /*0110*/  ULDC.64 UR6, c[0x0][0x198] ;  /* 0x0000660000067ab9 */ /* 0x000fe40000000a00 */
[----:B------:R-:W-:Y:S02]  /*0120*/  UIADD3 UR8, UP0, UR6, 0xf0, URZ ;  /* 0x000000f006087890 */ /* 0x000fe4000ff1e03f */
[----:B------:R-:W-:Y:S02]  /*0130*/  UIADD3 UR6, UP1, UR6, 0x1f0, URZ ;  /* 0x000001f006067890 */ /* 0x000fe4000ff3e03f */
[----:B------:R-:W-:Y:S02]  /*0140*/  UIADD3.X UR9, URZ, UR7, URZ, UP0, !UPT ;  /* 0x000000073f097290 */ /* 0x000fe400087fe43f */
[----:B------:R-:W-:-:S07]  /*0150*/  UIADD3.X UR7, URZ, UR7, URZ, UP1, !UPT ;  /* 0x000000073f077290 */ /* 0x000fce0008ffe43f */
[----:B------:R0:W-:Y:S02]  /*0160*/  UTMACCTL.PF [UR8] ;  /* 0x00000000080079b9 */ /* 0x0001e40008040000 */
[----:B------:R0:W-:Y:S02]  /*0170*/  UTMACCTL.PF [UR6] ;  /* 0x00000000060079b9 */ /* 0x0001e40008040000 */
[----:B0-----:R-:W-:Y:S01]  /*0180*/  NOP ;  /* 0x0000000000007918 */ /* 0x001fe20000000000 */
.L_x_1:
[----:B------:R-:W-:Y:S05]  /*0190*/  BSYNC B0 ;  /* 0x0000000000007941 */ /* 0x000fea0003800000 */
.L_x_0:
[----:B------:R-:W0:Y:S01]  /*01a0*/  SHFL.IDX PT, R2, R0, RZ, 0x1f ;  /* 0x00001fff00027589 */ /* 0x000e2200000e0000 */
[----:B------:R-:W-:Y:S01]  /*01b0*/  UISETP.NE.AND UP0, UPT, UR10, 0x3, UPT ;  /* 0x000000030a00788c */ /* 0x000fe2000bf05270 */
[----:B------:R-:W-:Y:S01]  /*01c0*/  ISETP.NE.AND P1, PT, RZ, UR5, PT ;  /* 0x00000005ff007c0c */ /* 0x000fe2000bf25270 */
[----:B------:R-:W-:Y:S02]  /*01d0*/  UIADD3 UR18, UR5, -0x1, URZ ;  /* 0xffffffff05127890 */ /* 0x000fe4000fffe03f */
[----:B------:R-:W-:Y:S02]  /*01e0*/  UISETP.EQ.OR UP0, UPT, UR10, URZ, !UP0 ;  /* 0x0000003f0a00728c */ /* 0x000fe4000c702670 */
[----:B------:R-:W-:Y:S02]  /*01f0*/  UISETP.GE.U32.AND UP1, UPT, UR18, 0x2, UPT ;  /* 0x000000021200788c */ /* 0x000fe4000bf26070 */
[----:B------:R-:W-:-:S04]  /*0200*/  UISETP.EQ.AND UP0, UPT, UR5, URZ, UP0 ;  /* 0x0000003f0500728c */ /* 0x000fc80008702270 */
[----:B------:R-:W-:-:S04]  /*0210*/  USEL UR38, URZ, 0x1, !UP0 ;  /* 0x000000013f267887 */ /* 0x000fc8000c000000 */
[----:B------:R-:W-:Y:S01]  /*0220*/  USEL UR38, UR38, 0x2, UP1 ;  /* 0x0000000226267887 */ /* 0x000fe20008800000 */
[----:B0-----:R-:W-:-:S13]  /*0230*/  ISETP.NE.AND P0, PT, R2, RZ, PT ;  /* 0x000000ff0200720c */ /* 0x001fda0003f05270 */
[----:B------:R-:W-:Y:S05]  /*0240*/  @P0 BRA `(.L_x_2) ;  /* 0x0000000000580947 */ /* 0x000fea0003800000 */
[----:B------:R-:W0:Y:S01]  /*0250*/  S2UR UR8, SR_CgaCtaId ;  /* 0x00000000000879c3 */ /* 0x000e220000008800 */
[----:B------:R-:W-:Y:S01]  /*0260*/  UMOV UR4, 0x400 ;  /* 0x0000040000047882 */ /* 0x000fe20000000000 */
[----:B------:R-:W-:Y:S01]  /*0270*/  UMOV UR5, 0x1 ;  /* 0x0000000100057882 */ /* 0x000fe20000000000 */
[----:B------:R-:W-:Y:S01]  /*0280*/  UMOV UR6, 0x100 ;  /* 0x0000010000067882 */ /* 0x000fe20000000000 */
[----:B------:R-:W-:Y:S01]  /*0290*/  ELECT P0, URZ, PT ;  /* 0x00000000003f782f */ /* 0x000fe20003800000 */
[----:B------:R-:W-:-:S04]  /*02a0*/  UIADD3 UR6, -UR6, 0x100000, URZ ;  /* 0x0010000006067890 */ /* 0x000fc8000fffe13f */
[----:B------:R-:W-:Y:S02]  /*02b0*/  USHF.L.U32 UR7, UR6, 0xb, URZ ;  /* 0x0000000b06077899 */ /* 0x000fe4000800063f */
[----:B------:R-:W-:Y:S02]  /*02c0*/  USHF.L.U32 UR6, UR6, 0x1, URZ ;  /* 0x0000000106067899 */ /* 0x000fe4000800063f */
[----:B0-----:R-:W-:Y:S02]  /*02d0*/  ULEA UR8, UR8, UR4, 0x18 ;  /* 0x0000000408087291 */ /* 0x001fe4000f8ec03f */
[----:B------:R-:W-:-:S04]  /*02e0*/  UIADD3 UR4, -UR5, 0x100000, URZ ;  /* 0x0010000005047890 */ /* 0x000fc8000fffe13f */
[----:B------:R-:W-:Y:S02]  /*02f0*/  USHF.L.U32 UR5, UR4, 0xb, URZ ;  /* 0x0000000b04057899 */ /* 0x000fe4000800063f */
[----:B------:R-:W-:Y:S01]  /*0300*/  USHF.L.U32 UR4, UR4, 0x1, URZ ;  /* 0x0000000104047899 */ /* 0x000fe2000800063f */
[----:B------:R-:W0:Y:S11]  /*0310*/  FENCE.VIEW.ASYNC.S ;  /* 0x00000000000073c6 */ /* 0x000e360000000000 */
[----:B0-----:R0:W1:Y:S01]  /*0320*/  SYNCS.EXCH.64 URZ, [UR8], UR4 ;  /* 0x00000004083f75b2 */ /* 0x0010620008000100 */
[----:B------:R0:W2:Y:S01]  /*0330*/  SYNCS.EXCH.64 URZ, [UR8+0x20], UR6 ;  /* 0x00002006083f75b2 */ /* 0x0000a20008000100 */
[----:B------:R0:W3:Y:S01]  /*0340*/  SYNCS.EXCH.64 URZ, [UR8+0x8], UR4 ;  /* 0x00000804083f75b2 */ /* 0x0000e20008000100 */
[----:B------:R0:W4:Y:S01]  /*0350*/  SYNCS.EXCH.64 URZ, [UR8+0x28], UR6 ;  /* 0x00002806083f75b2 */ /* 0x0001220008000100 */
[----:B------:R0:W0:Y:S01]  /*0360*/  SYNCS.EXCH.64 URZ, [UR8+0x10], UR4 ;  /* 0x00001004083f75b2 */ /* 0x0000220008000100 */
[----:B------:R0:W0:Y:S01]  /*0370*/  SYNCS.EXCH.64 URZ, [UR8+0x30], UR6 ;  /* 0x00003006083f75b2 */ /* 0x0000220008000100 */
[----:B------:R0:W0:Y:S01]  /*0380*/  SYNCS.EXCH.64 URZ, [UR8+0x18], UR4 ;  /* 0x00001804083f75b2 */ /* 0x0000220008000100 */
[----:B------:R0:W0:Y:S01]  /*0390*/  SYNCS.EXCH.64 URZ, [UR8+0x38], UR6 ;  /* 0x00003806083f75b2 */ /* 0x0000220008000100 */
[----:B------:R-:W-:Y:S01]  /*03a0*/  NOP ;  /* 0x0000000000007918 */ /* 0x000fe20000000000 */
.L_x_2:
[----:B------:R-:W5:Y:S01]  /*03b0*/  SHFL.IDX PT, R0, R0, RZ, 0x1f ;  /* 0x00001fff00007589 */ /* 0x000f6200000e0000 */
[----:B------:R-:W-:Y:S01]  /*03c0*/  ELECT P0, URZ, PT ;  /* 0x00000000003f782f */ /* 0x000fe20003800000 */
[----:B------:R-:W1:Y:S01]  /*03d0*/  S2UR UR17, SR_CTAID.Y ;  /* 0x00000000001179c3 */ /* 0x000e620000002600 */
[----:B0-----:R-:W-:Y:S01]  /*03e0*/  ULDC UR5, c[0x0][0x65c] ;  /* 0x0001970000057ab9 */ /* 0x001fe20000000800 */
[----:B------:R-:W-:Y:S01]  /*03f0*/  UMOV UR12, 0x20 ;  /* 0x00000020000c7882 */ /* 0x000fe20000000000 */
[----:B------:R-:W-:Y:S01]  /*0400*/  UISETP.NE.AND UP2, UPT, UR5, 0x1, UPT ;  /* 0x000000010500788c */ /* 0x000fe2000bf45270 */
[----:B------:R-:W-:Y:S01]  /*0410*/  NOP ;  /* 0x0000000000007918 */ /* 0x000fe20000000000 */
[----:B------:R-:W-:Y:S02]  /*0420*/  NOP ;  /* 0x0000000000007918 */ /* 0x000fe40000000000 */
[----:B------:R-:W-:Y:S01]  /*0430*/  UP2UR UR39, UPR, URZ, 0x4 ;  /* 0x000000043f277883 */ /* 0x000fe20008000000 */
[----:B------:R-:W0:Y:S01]  /*0440*/  S2UR UR4, SR_CTAID.X ;  /* 0x00000000000479c3 */ /* 0x000e220000002500 */
[----:B------:R-:W-:-:S02]  /*0450*/  PLOP3.LUT P2, PT, PT, PT, UP2, 0x80, 0x0 ;  /* 0x000000000000781c */ /* 0x000fc40003f4f028 */
[----:B------:R-:W-:Y:S02]  /*0460*/  PLOP3.LUT P4, PT, PT, PT, UP2, 0x80, 0x0 ;  /* 0x000000000000781c */ /* 0x000fe40003f8f028 */
[----:B------:R-:W-:Y:S01]  /*0470*/  PLOP3.LUT P3, PT, PT, PT, UP2, 0x80, 0x0 ;  /* 0x000000000000781c */ /* 0x000fe20003f6f028 */
[----:B------:R-:W-:Y:S01]  /*0480*/  @UP2 ULDC UR14, c[0x0][0x10] ;  /* 0x00000400000e2ab9 */ /* 0x000fe20000000800 */
[----:B------:R-:W-:Y:S01]  /*0490*/  @UP2 UMOV UR9, URZ ;  /* 0x0000003f00092c82 */ /* 0x000fe20008000000 */
[----:B------:R-:W-:Y:S01]  /*04a0*/  @!UP2 ULDC UR11, c[0x0][0xc] ;  /* 0x00000300000baab9 */ /* 0x000fe20000000800 */
[----:B-----5:R-:W-:Y:S01]  /*04b0*/  ISETP.NE.OR P0, PT, R0, RZ, !P0 ;  /* 0x000000ff0000720c */ /* 0x020fe20004705670 */
[----:B-1----:R-:W-:Y:S02]  /*04c0*/  @UP2 UMOV UR7, UR17 ;  /* 0x0000001100072c82 */ /* 0x002fe40008000000 */
[----:B------:R-:W-:Y:S01]  /*04d0*/  @UP2 UMOV UR8, UR7 ;  /* 0x0000000700082c82 */ /* 0x000fe20008000000 */
[----:B------:R-:W-:Y:S01]  /*04e0*/  @!UP2 UMOV UR7, UR17 ;  /* 0x000000110007ac82 */ /* 0x000fe20008000000 */
[----:B0-----:R-:W-:-:S08]  /*04f0*/  @UP2 UIMAD.WIDE.U32 UR14, UR4, UR14, UR8 ;  /* 0x0000000e040e22a5 */ /* 0x001fd0000f8e0008 */
[----:B------:R-:W-:Y:S01]  /*0500*/  VOTEU.ALL UP0, P0 ;  /* 0x00000000003f7886 */ /* 0x000fe20000000000 */
[----:B------:R-:W-:Y:S01]  /*0510*/  VOTEU.ALL UP1, P0 ;  /* 0x00000000003f7886 */ /* 0x000fe20000020000 */
[----:B------:R-:W-:Y:S01]  /*0520*/  IMAD.U32 R2, RZ, RZ, UR14 ;  /* 0x0000000eff027e24 */ /* 0x000fe2000f8e00ff */
[----:B------:R-:W-:Y:S02]  /*0530*/  MOV R3, UR15 ;  /* 0x0000000f00037c02 */ /* 0x000fe40008000f00 */
[----:B------:R-:W0:Y:S01]  /*0540*/  @!UP0 S2UR UR6, SR_CgaCtaId ;  /* 0x00000000000689c3 */ /* 0x000e220000008800 */
[----:B------:R-:W-:Y:S01]  /*0550*/  @!UP0 UMOV UR5, 0x400 ;  /* 0x0000040000058882 */ /* 0x000fe20000000000 */
[----:B------:R-:W-:-:S04]  /*0560*/  @!UP0 UIADD3 UR12, -UR12, 0x100000, URZ ;  /* 0x001000000c0c8890 */ /* 0x000fc8000fffe13f */
[----:B------:R-:W-:Y:S02]  /*0570*/  @!UP0 USHF.L.U32 UR13, UR12, 0xb, URZ ;  /* 0x0000000b0c0d8899 */ /* 0x000fe4000800063f */
[----:B------:R-:W-:Y:S02]  /*0580*/  @!UP0 USHF.L.U32 UR12, UR12, 0x1, URZ ;  /* 0x000000010c0c8899 */ /* 0x000fe4000800063f */
[----:B0-----:R-:W-:Y:S01]  /*0590*/  @!UP0 ULEA UR16, UR6, UR5, 0x18 ;  /* 0x0000000506108291 */ /* 0x001fe2000f8ec03f */
[----:B------:R-:W-:Y:S01]  /*05a0*/  VOTEU.ALL UP0, P0 ;  /* 0x00000000003f7886 */ /* 0x000fe20000000000 */
[----:B------:R-:W-:Y:S01]  /*05b0*/  PLOP3.LUT P0, PT, PT, PT, UP2, 0x80, 0x0 ;  /* 0x000000000000781c */ /* 0x000fe20003f0f028 */
[----:B------:R-:W-:Y:S01]  /*05c0*/  UMOV UR5, URZ ;  /* 0x0000003f00057c82 */ /* 0x000fe20008000000 */
[----:B------:R-:W-:Y:S01]  /*05d0*/  @UP2 UMOV UR6, URZ ;  /* 0x0000003f00062c82 */ /* 0x000fe20008000000 */
[----:B------:R-:W-:Y:S02]  /*05e0*/  @!UP2 UIMAD.WIDE.U32 UR8, UR11, UR7, UR4 ;  /* 0x000000070b08a2a5 */ /* 0x000fe4000f8e0004 */
[----:B------:R-:W-:-:S04]  /*05f0*/  @UP2 UIADD3 UR6, UR15, UR6, URZ ;  /* 0x000000060f062290 */ /* 0x000fc8000fffe03f */
[----:B------:R-:W-:Y:S01]  /*0600*/  MOV R5, UR9 ;  /* 0x0000000900057c02 */ /* 0x000fe20008000f00 */
[----:B------:R-:W0:Y:S02]  /*0610*/  FENCE.VIEW.ASYNC.S ;  /* 0x00000000000073c6 */ /* 0x000e240000000000 */
[----:B0-----:R0:W2:Y:S01]  /*0620*/  @!UP0 SYNCS.EXCH.64 URZ, [UR16+0x50], UR12 ;  /* 0x0000500c103f85b2 */ /* 0x0010a20008000100 */
[----:B------:R-:W-:Y:S01]  /*0630*/  @P2 MOV R6, UR6 ;  /* 0x0000000600062c02 */ /* 0x000fe20008000f00 */
[----:B------:R-:W-:Y:S01]  /*0640*/  IMAD.U32 R4, RZ, RZ, UR8 ;  /* 0x00000008ff047e24 */ /* 0x000fe2000f8e00ff */
[----:B------:R-:W-:Y:S01]  /*0650*/  @!P4 MOV R6, R5 ;  /* 0x000000050006c202 */ /* 0x000fe20000000f00 */
[----:B------:R-:W-:Y:S01]  /*0660*/  @P0 IMAD.MOV.U32 R7, RZ, RZ, R2 ;  /* 0x000000ffff070224 */ /* 0x000fe200078e0002 */
[----:B------:R-:W-:Y:S01]  /*0670*/  MOV R3, UR9 ;  /* 0x0000000900037c02 */ /* 0x000fe20008000f00 */
[----:B------:R-:W-:Y:S02]  /*0680*/  IMAD.U32 R2, RZ, RZ, UR8 ;  /* 0x00000008ff027e24 */ /* 0x000fe4000f8e00ff */
[----:B------:R0:W-:Y:S02]  /*0690*/  STL [R1+0x200], R6 ;  /* 0x0002000601007387 */ /* 0x0001e40000100800 */
[----:B------:R-:W-:-:S05]  /*06a0*/  @!P3 IMAD.MOV.U32 R7, RZ, RZ, R2 ;  /* 0x000000ffff07b224 */ /* 0x000fca00078e0002 */
[----:B------:R0:W-:Y:S01]  /*06b0*/  STL [R1+0x204], R7 ;  /* 0x0002040701007387 */ /* 0x0001e20000100800 */
[----:B------:R0:W2:Y:S01]  /*06c0*/  @!UP1 SYNCS.EXCH.64 URZ, [UR16+0x58], UR12 ;  /* 0x0000580c103f95b2 */ /* 0x0000a20008000100 */
[----:B------:R-:W-:Y:S01]  /*06d0*/  NOP ;  /* 0x0000000000007918 */ /* 0x000fe20000000000 */
[----:B--234-:R-:W-:Y:S06]  /*06e0*/  BAR.SYNC.DEFER_BLOCKING 0x0 ;  /* 0x0000000000007b1d */ /* 0x01cfec0000010000 */
[----:B------:R-:W-:Y:S05]  /*06f0*/  @!P1 BRA `(.L_x_3) ;  /* 0x000001e4009c9947 */ /* 0x000fea0003800000 */
[----:B------:R-:W-:-:S06]  /*0700*/  UISETP.GT.U32.AND UP0, UPT, UR18, 0x1, UPT ;  /* 0x000000011200788c */ /* 0x000fcc000bf04070 */
[----:B------:R-:W-:-:S13]  /*0710*/  PLOP3.LUT P0, PT, PT, PT, UP0, 0x80, 0x0 ;  /* 0x000000000000781c */ /* 0x000fda0003f0f008 */
[----:B0-----:R-:W-:Y:S05]  /*0720*/  @P0 EXIT ;  /* 0x000000000000094d */ /* 0x001fea0003800000 */
[----:B------:R-:W-:Y:S01]  /*0730*/  ULDC.64 UR8, c[0x0][0x650] ;  /* 0x0001940000087ab9 */ /* 0x000fe20000000a00 */
[----:B------:R-:W-:Y:S01]  /*0740*/  UMOV UR40, 0xffffffff ;  /* 0xffffffff00287882 */ /* 0x000fe20000000000 */
[----:B------:R-:W-:Y:S01]  /*0750*/  ISETP.GE.U32.AND P0, PT, R7, UR8, PT ;  /* 0x0000000807007c0c */ /* 0x000fe2000bf06070 */
[----:B------:R-:W-:Y:S01]  /*0760*/  UMOV UR41, 0xffffffff ;  /* 0xffffffff00297882 */ /* 0x000fe20000000000 */
[----:B------:R-:W-:Y:S01]  /*0770*/  UMOV UR42, 0xffffffff ;  /* 0xffffffff002a7882 */ /* 0x000fe20000000000 */
[----:B------:R-:W-:Y:S02]  /*0780*/  PRMT R0, RZ, 0x7610, R0 ;  /* 0x00007610ff007816 */ /* 0x000fe40000000000 */
[----:B------:R-:W-:-:S13]  /*0790*/  ISETP.GE.U32.AND.EX P0, PT, R6, UR9, PT, P0 ;  /* 0x0000000906007c0c */ /* 0x000fda000bf06100 */
[----:B------:R-:W-:Y:S05]  /*07a0*/  @P0 BRA `(.L_x_4) ;  /* 0x0000000400800947 */ /* 0x000fea0003800000 */
[----:B------:R-:W-:Y:S01]  /*07b0*/  I2FP.F32.U32 R0, UR4 ;  /* 0x0000000400007c45 */ /* 0x000fe20008201000 */
[----:B------:R-:W-:Y:S01]  /*07c0*/  ULDC.64 UR16, c[0x0][0x628] ;  /* 0x00018a0000107ab9 */ /* 0x000fe20000000a00 */
[----:B------:R-:W-:Y:S01]  /*07d0*/  ULDC UR6, c[0x0][0x150] ;  /* 0x0000540000067ab9 */ /* 0x000fe20000000800 */
[----:B------:R-:W-:Y:S01]  /*07e0*/  ISETP.NE.U32.AND P0, PT, RZ, UR16, PT ;  /* 0x00000010ff007c0c */ /* 0x000fe2000bf05070 */
[----:B------:R-:W-:Y:S01]  /*07f0*/  ULDC UR15, c[0x0][0x630] ;  /* 0x00018c00000f7ab9 */ /* 0x000fe20000000800 */
[----:B------:R-:W-:Y:S01]  /*0800*/  FMUL R0, R0, UR6 ;  /* 0x0000000600007c20 */ /* 0x000fe20008400000 */
[----:B------:R-:W-:Y:S01]  /*0810*/  R2UR UR18, R7 ;  /* 0x00000000071272ca */ /* 0x000fe200000e0000 */
[----:B------:R-:W-:Y:S01]  /*0820*/  ULDC UR20, c[0x0][0x154] ;  /* 0x0000550000147ab9 */ /* 0x000fe20000000800 */
[----:B------:R-:W-:Y:S01]  /*0830*/  ISETP.NE.AND.EX P0, PT, RZ, UR17, PT, P0 ;  /* 0x00000011ff007c0c */ /* 0x000fe2000bf05300 */
[----:B------:R0:W1:Y:S01]  /*0840*/  F2I.U32.TRUNC.NTZ R2, R0 ;  /* 0x0000000000027305 */ /* 0x000062000020f000 */
[----:B------:R-:W-:-:S02]  /*0850*/  R2UR UR19, R6 ;  /* 0x00000000061372ca */ /* 0x000fc400000e0000 */
[----:B------:R-:W-:Y:S02]  /*0860*/  R2UR UR8, R7 ;  /* 0x00000000070872ca */ /* 0x000fe400000e0000 */
[----:B------:R-:W-:-:S07]  /*0870*/  R2UR UR9, R6 ;  /* 0x00000000060972ca */ /* 0x000fce00000e0000 */
[----:B0-----:R-:W-:Y:S08]  /*0880*/  @!P0 BRA `(.L_x_5) ;  /* 0x0000000000308947 */ /* 0x001ff00003800000 */
[----:B------:R-:W-:Y:S01]  /*0890*/  R2UR UR8, R7 ;  /* 0x00000000070872ca */ /* 0x000fe200000e0000 */
[----:B------:R-:W-:Y:S01]  /*08a0*/  ULDC UR6, c[0x0][0x634] ;  /* 0x00018d0000067ab9 */ /* 0x000fe20000000800 */
[----:B------:R-:W-:-:S11]  /*08b0*/  R2UR UR14, R6 ;  /* 0x00000000060e72ca */ /* 0x000fd600000e0000 */
[----:B------:R-:W-:-:S04]  /*08c0*/  UIADD3 UR6, UP0, UR8, UR6, URZ ;  /* 0x0000000608067290 */ /* 0x000fc8000ff1e03f */
[----:B------:R-:W-:-:S04]  /*08d0*/  UIADD3.X UR14, URZ, UR14, URZ, UP0, !UPT ;  /* 0x0000000e3f0e7290 */ /* 0x000fc800087fe43f */
[----:B------:R-:W-:-:S04]  /*08e0*/  UIMAD.WIDE.U32 UR8, UR14, UR16, URZ ;  /* 0x000000100e0872a5 */ /* 0x000fc8000f8e003f */
[----:B------:R-:W-:Y:S02]  /*08f0*/  UIMAD.WIDE.U32 UR10, UP0, UR6, UR17, UR8 ;  /* 0x00000011060a72a5 */ /* 0x000fe4000f800008 */
[----:B------:R-:W-:Y:S02]  /*0900*/  UIMAD.WIDE.U32 UR8, UR6, UR16, URZ ;  /* 0x00000010060872a5 */ /* 0x000fe4000f8e003f */
[----:B------:R-:W-:Y:S02]  /*0910*/  UIADD3.X UR13, URZ, URZ, URZ, UP0, !UPT ;  /* 0x0000003f3f0d7290 */ /* 0x000fe400087fe43f */
[----:B------:R-:W-:Y:S01]  /*0920*/  UIADD3 URZ, UP0, UR9, UR10, URZ ;  /* 0x0000000a093f7290 */ /* 0x000fe2000ff1e03f */
[----:B------:R-:W-:-:S03]  /*0930*/  UMOV UR12, UR11 ;  /* 0x0000000b000c7c82 */ /* 0x000fc60008000000 */
[----:B------:R-:W-:-:S12]  /*0940*/  UIMAD.WIDE.U32.X UR8, UR14, UR17, UR12, UP0 ;  /* 0x000000110e0872a5 */ /* 0x000fd800080e040c */
.L_x_5:
[----:B------:R-:W-:Y:S01]  /*0950*/  USHF.R.U64 UR42, UR8, UR15, UR9 ;  /* 0x0000000f082a7299 */ /* 0x000fe20008001209 */
[----:B------:R-:W-:Y:S01]  /*0960*/  I2FP.F32.U32 R0, UR7 ;  /* 0x0000000700007c45 */ /* 0x000fe20008201000 */
[----:B------:R-:W-:Y:S01]  /*0970*/  USHF.R.U32.HI UR5, URZ, UR15, UR9 ;  /* 0x0000000f3f057299 */ /* 0x000fe20008011609 */
[----:B-1----:R-:W-:Y:S01]  /*0980*/  R2UR UR12, R2 ;  /* 0x00000000020c72ca */ /* 0x002fe200000e0000 */
[----:B------:R-:W-:Y:S02]  /*0990*/  UIADD3 UR6, UP0, URZ, -UR42, URZ ;  /* 0x8000002a3f067290 */ /* 0x000fe4000ff1e03f */
[----:B------:R-:W-:Y:S01]  /*09a0*/  FMUL R0, R0, UR20 ;  /* 0x0000001400007c20 */ /* 0x000fe20008400000 */
[----:B------:R-:W-:Y:S01]  /*09b0*/  ULDC.64 UR8, c[0x0][0x620] ;  /* 0x0001880000087ab9 */ /* 0x000fe20000000a00 */
[----:B------:R-:W-:Y:S01]  /*09c0*/  UIADD3.X UR5, URZ, ~UR5, URZ, UP0, !UPT ;  /* 0x800000053f057290 */ /* 0x000fe200087fe43f */
[----:B------:R-:W-:Y:S01]  /*09d0*/  UMOV UR10, UR18 ;  /* 0x00000012000a7c82 */ /* 0x000fe20008000000 */
[----:B------:R-:W-:-:S02]  /*09e0*/  UMOV UR11, UR19 ;  /* 0x00000013000b7c82 */ /* 0x000fc40008000000 */
[----:B------:R-:W-:Y:S01]  /*09f0*/  UIMAD UR5, UR5, UR8, URZ ;  /* 0x00000008050572a4 */ /* 0x000fe2000f8e023f */
[----:B------:R-:W0:Y:S01]  /*0a00*/  F2I.U32.TRUNC.NTZ R0, R0 ;  /* 0x0000000000007305 */ /* 0x000e22000020f000 */
[----:B------:R-:W-:Y:S02]  /*0a10*/  UIMAD.WIDE.U32 UR10, UR6, UR8, UR10 ;  /* 0x00000008060a72a5 */ /* 0x000fe4000f8e000a */
[----:B------:R-:W-:Y:S01]  /*0a20*/  UIMAD UR6, UR6, UR9, UR5 ;  /* 0x00000009060672a4 */ /* 0x000fe2000f8e0205 */
[----:B------:R-:W-:Y:S01]  /*0a30*/  ULDC UR21, c[0x0][0x658] ;  /* 0x0001960000157ab9 */ /* 0x000fe20000000800 */
[----:B------:R-:W-:Y:S02]  /*0a40*/  UMOV UR19, 0xffffffff ;  /* 0xffffffff00137882 */ /* 0x000fe40000000000 */
[----:B------:R-:W-:Y:S01]  /*0a50*/  UIADD3 UR6, UR11, UR6, URZ ;  /* 0x000000060b067290 */ /* 0x000fe2000fffe03f */
[----:B------:R-:W-:Y:S01]  /*0a60*/  ULDC UR15, c[0x0][0x618] ;  /* 0x00018600000f7ab9 */ /* 0x000fe20000000800 */
[----:B------:R-:W-:Y:S01]  /*0a70*/  ULDC.64 UR8, c[0x0][0x640] ;  /* 0x0001900000087ab9 */ /* 0x000fe20000000a00 */
[----:B------:R-:W-:Y:S01]  /*0a80*/  USHF.L.U32 UR11, UR19, UR21, URZ ;  /* 0x00000015130b7299 */ /* 0x000fe2000800063f */
[----:B------:R-:W-:Y:S01]  /*0a90*/  ISETP.NE.U32.AND P0, PT, RZ, UR8, PT ;  /* 0x00000008ff007c0c */ /* 0x000fe2000bf05070 */
[----:B------:R-:W-:-:S02]  /*0aa0*/  USHF.R.U64 UR19, UR10, UR15, UR6 ;  /* 0x0000000f0a137299 */ /* 0x000fc40008001206 */
[----:B------:R-:W-:Y:S01]  /*0ab0*/  USHF.R.U32.HI UR10, URZ, UR15, UR6 ;  /* 0x0000000f3f0a7299 */ /* 0x000fe20008011606 */
[----:B0-----:R-:W-:Y:S01]  /*0ac0*/  R2UR UR14, R0 ;  /* 0x00000000000e72ca */ /* 0x001fe200000e0000 */
[----:B------:R-:W-:Y:S01]  /*0ad0*/  ULDC UR17, c[0x0][0x608] ;  /* 0x0001820000117ab9 */ /* 0x000fe20000000800 */
[----:B------:R-:W-:Y:S01]  /*0ae0*/  ISETP.NE.AND.EX P0, PT, RZ, UR9, PT, P0 ;  /* 0x00000009ff007c0c */ /* 0x000fe2000bf05300 */
[----:B------:R-:W-:Y:S02]  /*0af0*/  USHF.R.U64 UR23, UR19, UR17, UR10 ;  /* 0x0000001113177299 */ /* 0x000fe4000800120a */
[----:B------:R-:W-:Y:S01]  /*0b00*/  USHF.R.U32.HI UR10, URZ, UR17, UR10 ;  /* 0x000000113f0a7299 */ /* 0x000fe2000801160a */
[----:B------:R-:W-:Y:S01]  /*0b10*/  UMOV UR16, 0x1 ;  /* 0x0000000100107882 */ /* 0x000fe20000000000 */
[----:B------:R-:W-:Y:S02]  /*0b20*/  UIADD3 UR12, -UR12, URZ, URZ ;  /* 0x0000003f0c0c7290 */ /* 0x000fe4000fffe13f */
[----:B------:R-:W-:-:S02]  /*0b30*/  USHF.R.U64 UR24, UR23, UR21, UR10 ;  /* 0x0000001517187299 */ /* 0x000fc4000800120a */
[----:B------:R-:W-:Y:S01]  /*0b40*/  USHF.L.U32 UR6, UR16, UR21, URZ ;  /* 0x0000001510067299 */ /* 0x000fe2000800063f */
[----:B------:R-:W-:Y:S01]  /*0b50*/  ULDC UR13, c[0x0][0x144] ;  /* 0x00005100000d7ab9 */ /* 0x000fe20000000800 */
[----:B------:R-:W-:Y:S01]  /*0b60*/  ULDC UR5, c[0x0][0x600] ;  /* 0x0001800000057ab9 */ /* 0x000fe20000000800 */
[----:B------:R-:W-:Y:S02]  /*0b70*/  ULOP3.LUT UR16, URZ, UR11, URZ, 0x33, !UPT ;  /* 0x0000000b3f107292 */ /* 0x000fe4000f8e333f */
[----:B------:R-:W-:Y:S02]  /*0b80*/  USHF.R.U32.HI UR11, URZ, UR21, UR10 ;  /* 0x000000153f0b7299 */ /* 0x000fe4000801160a */
[----:B------:R-:W-:Y:S02]  /*0b90*/  UIADD3 UR18, UR5, -0x1, URZ ;  /* 0xffffffff05127890 */ /* 0x000fe4000fffe03f */
[----:B------:R-:W-:Y:S02]  /*0ba0*/  UIADD3 UR20, -UR14, URZ, URZ ;  /* 0x0000003f0e147290 */ /* 0x000fe4000fffe13f */
[----:B------:R-:W-:Y:S01]  /*0bb0*/  UIMAD UR4, UR13, UR12, UR4 ;  /* 0x0000000c0d0472a4 */ /* 0x000fe2000f8e0204 */
[----:B------:R-:W-:Y:S01]  /*0bc0*/  ULDC UR25, c[0x0][0x148] ;  /* 0x0000520000197ab9 */ /* 0x000fe20000000800 */
[----:B------:R-:W-:Y:S01]  /*0bd0*/  ULDC UR21, c[0x0][0x648] ;  /* 0x0001920000157ab9 */ /* 0x000fe20000000800 */
[----:B------:R-:W-:Y:S01]  /*0be0*/  ULDC UR22, c[0x0][0x638] ;  /* 0x00018e0000167ab9 */ /* 0x000fe20000000800 */
[----:B------:R-:W-:Y:S01]  /*0bf0*/  UMOV UR10, UR24 ;  /* 0x00000018000a7c82 */ /* 0x000fe20008000000 */
[----:B------:R-:W-:Y:S07]  /*0c00*/  @!P0 BRA `(.L_x_6) ;  /* 0x0000000000308947 */ /* 0x000fee0003800000 */
[----:B------:R-:W-:Y:S02]  /*0c10*/  ULDC UR14, c[0x0][0x64c] ;  /* 0x00019300000e7ab9 */ /* 0x000fe40000000800 */
        /* <DEDUP_REMOVED lines=8> */
[----:B------:R-:W-:-:S07]  /*0ca0*/  UIMAD.WIDE.U32.X UR8, UR17, UR9, UR14, UP0 ;  /* 0x00000009110872a5 */ /* 0x000fce00080e040e */
[----:B------:R-:W-:Y:S01]  /*0cb0*/  UMOV UR10, UR8 ;  /* 0x00000008000a7c82 */ /* 0x000fe20008000000 */
[----:B------:R-:W-:-:S05]  /*0cc0*/  UMOV UR11, UR9 ;  /* 0x00000009000b7c82 */ /* 0x000fca0008000000 */
.L_x_6:
[----:B------:R-:W-:Y:S01]  /*0cd0*/  UISETP.NE.AND UP0, UPT, UR39, URZ, UPT ;  /* 0x0000003f2700728c */ /* 0x000fe2000bf05270 */
[----:B------:R-:W-:Y:S01]  /*0ce0*/  IMAD.MOV.U32 R0, RZ, RZ, 0x1 ;  /* 0x00000001ff007424 */ /* 0x000fe200078e00ff */
[----:B------:R-:W-:Y:S02]  /*0cf0*/  USHF.R.U64 UR8, UR10, UR21, UR11 ;  /* 0x000000150a087299 */ /* 0x000fe4000800120b */
[----:B------:R-:W-:Y:S02]  /*0d00*/  ULOP3.LUT UR16, UR23, UR16, URZ, 0xc0, !UPT ;  /* 0x0000001017107292 */ /* 0x000fe4000f8ec03f */
[----:B------:R-:W-:Y:S02]  /*0d10*/  ULOP3.LUT UR18, UR19, UR18, URZ, 0xc0, !UPT ;  /* 0x0000001213127292 */ /* 0x000fe4000f8ec03f */
[----:B------:R-:W-:-:S03]  /*0d20*/  UIMAD UR16, UR6, UR8, UR16 ;  /* 0x00000008061072a4 */ /* 0x000fc6000f8e0210 */
[----:B------:R-:W-:Y:S02]  /*0d30*/  @UP0 UIMAD UR4, UR25, UR20, UR7 ;  /* 0x00000014190402a4 */ /* 0x000fe4000f8e0207 */
[----:B------:R-:W-:-:S04]  /*0d40*/  UIADD3 UR7, -UR8, URZ, URZ ;  /* 0x0000003f08077290 */ /* 0x000fc8000fffe13f */
[----:B------:R-:W-:-:S03]  /*0d50*/  UIMAD UR6, UR7, UR22, UR24 ;  /* 0x00000016070672a4 */ /* 0x000fc6000f8e0218 */
[----:B------:R-:W-:Y:S01]  /*0d60*/  ULDC UR7, c[0x0][0x610] ;  /* 0x0001840000077ab9 */ /* 0x000fe20000000800 */
[----:B------:R-:W-:Y:S02]  /*0d70*/  UIMAD UR6, UR6, UR5, UR18 ;  /* 0x00000005060672a4 */ /* 0x000fe4000f8e0212 */
[----:B------:R-:W-:-:S04]  /*0d80*/  UIMAD UR4, UR16, UR7, UR4 ;  /* 0x00000007100472a4 */ /* 0x000fc8000f8e0204 */
[----:B------:R-:W-:Y:S02]  /*0d90*/  USEL UR41, UR6, UR4, !UP0 ;  /* 0x0000000406297287 */ /* 0x000fe4000c000000 */
[----:B------:R-:W-:-:S12]  /*0da0*/  USEL UR40, UR4, UR6, !UP0 ;  /* 0x0000000604287287 */ /* 0x000fd8000c000000 */
.L_x_4:
[----:B------:R-:W-:-:S08]  /*0db0*/  NOP ;  /* 0x0000000000007918 */ /* 0x000fd00000000000 */
[----:B------:R-:W0:Y:S02]  /*0dc0*/  USETMAXREG.TRY_ALLOC.CTAPOOL UP0, 0xf0 ;  /* 0x000000f0000079c8 */ /* 0x000e240008000600 */
[----:B0-----:R-:W-:-:S13]  /*0dd0*/  PLOP3.LUT P0, PT, PT, PT, UP0, 0x80, 0x0 ;  /* 0x000000000000781c */ /* 0x001fda0003f0f008 */
[----:B------:R-:W-:Y:S05]  /*0de0*/  @!P0 BRA `(.L_x_4) ;  /* 0xfffffffc00f08947 */ /* 0x000fea000383ffff */
[----:B------:R-:W-:Y:S01]  /*0df0*/  ULDC.64 UR4, c[0x0][0x598] ;  /* 0x0001660000047ab9 */ /* 0x000fe20000000a00 */
[----:B------:R-:W-:Y:S01]  /*0e00*/  ULDC.64 UR44, c[0x0][0x208] ;  /* 0x00008200002c7ab9 */ /* 0x000fe20000000a00 */
[----:B------:R-:W-:-:S04]  /*0e10*/  ISETP.NE.U32.AND P0, PT, RZ, UR4, PT ;  /* 0x00000004ff007c0c */ /* 0x000fc8000bf05070 */
[----:B------:R-:W-:-:S13]  /*0e20*/  ISETP.NE.AND.EX P0, PT, RZ, UR5, PT, P0 ;  /* 0x00000005ff007c0c */ /* 0x000fda000bf05300 */
[----:B------:R-:W-:Y:S05]  /*0e30*/  @!P0 BRA `(.L_x_7) ;  /* 0x00000000001c8947 */ /* 0x000fea0003800000 */
[----:B------:R-:W0:Y:S02]  /*0e40*/  LDC.64 R2, c[0x0][0x598] ;  /* 0x00016600ff027b82 */ /* 0x000e240000000a00 */
[----:B0-----:R-:W2:Y:S02]  /*0e50*/  LDG.E.64 R2, desc[UR44][R2.64] ;  /* 0x0000002c02027981 */ /* 0x001ea4000c1e1b00 */
[----:B--2---:R-:W-:-:S04]  /*0e60*/  ISETP.NE.U32.AND P0, PT, R2, RZ, PT ;  /* 0x000000ff0200720c */ /* 0x004fc80003f05070 */
[----:B------:R-:W-:-:S13]  /*0e70*/  ISETP.NE.AND.EX P0, PT, R3, RZ, PT, P0 ;  /* 0x000000ff0300720c */ /* 0x000fda0003f05300 */
[----:B------:R-:W-:Y:S05]  /*0e80*/  @!P0 BRA `(.L_x_7) ;  /* 0x0000000000088947 */ /* 0x000fea0003800000 */
[----:B------:R0:W5:Y:S01]  /*0e90*/  LD.E R2, desc[UR44][R2.64] ;  /* 0x0000002c02027980 */ /* 0x000162000c101900 */
[----:B------:R-:W-:Y:S05]  /*0ea0*/  BRA `(.L_x_8) ;  /* 0x0000000000247947 */ /* 0x000fea0003800000 */
.L_x_7:
[----:B------:R-:W-:Y:S02]  /*0eb0*/  ULDC.64 UR4, c[0x0][0x588] ;  /* 0x0001620000047ab9 */ /* 0x000fe40000000a00 */
[----:B------:R-:W-:-:S04]  /*0ec0*/  ISETP.NE.U32.AND P0, PT, RZ, UR4, PT ;  /* 0x00000004ff007c0c */ /* 0x000fc8000bf05070 */
[----:B------:R-:W-:-:S13]  /*0ed0*/  ISETP.NE.AND.EX P0, PT, RZ, UR5, PT, P0 ;  /* 0x00000005ff007c0c */ /* 0x000fda000bf05300 */
[----:B------:R-:W-:Y:S05]  /*0ee0*/  @!P0 BRA `(.L_x_9) ;  /* 0x00000000000c8947 */ /* 0x000fea0003800000 */
[----:B------:R-:W0:Y:S02]  /*0ef0*/  LDC.64 R2, c[0x0][0x588] ;  /* 0x00016200ff027b82 */ /* 0x000e240000000a00 */
[----:B0-----:R1:W5:Y:S01]  /*0f00*/  LDG.E R2, desc[UR44][R2.64] ;  /* 0x0000002c02027981 */ /* 0x001362000c1e1900 */
[----:B------:R-:W-:Y:S05]  /*0f10*/  BRA `(.L_x_8) ;  /* 0x0000000000087947 */ /* 0x000fea0003800000 */
.L_x_9:
[----:B------:R-:W-:Y:S02]  /*0f20*/  ULDC UR4, c[0x0][0x580] ;  /* 0x0001600000047ab9 */ /* 0x000fe40000000800 */
[----:B------:R-:W-:-:S07]  /*0f30*/  MOV R2, UR4 ;  /* 0x0000000400027c02 */ /* 0x000fce0008000f00 */
.L_x_8:
[----:B------:R-:W-:Y:S02]  /*0f40*/  ULDC.64 UR4, c[0x0][0x5a0] ;  /* 0x0001680000047ab9 */ /* 0x000fe40000000a00 */
[----:B------:R-:W-:-:S04]  /*0f50*/  ISETP.NE.U32.AND P0, PT, RZ, UR4, PT ;  /* 0x00000004ff007c0c */ /* 0x000fc8000bf05070 */
[----:B------:R-:W-:-:S13]  /*0f60*/  ISETP.NE.AND.EX P0, PT, RZ, UR5, PT, P0 ;  /* 0x00000005ff007c0c */ /* 0x000fda000bf05300 */
[----:B------:R-:W-:Y:S05]  /*0f70*/  @!P0 BRA `(.L_x_10) ;  /* 0x00000000001c8947 */ /* 0x000fea0003800000 */
[----:B------:R-:W2:Y:S02]  /*0f80*/  LDC.64 R4, c[0x0][0x5a0] ;  /* 0x00016800ff047b82 */ /* 0x000ea40000000a00 */
[----:B--2---:R-:W2:Y:S02]  /*0f90*/  LDG.E.64 R4, desc[UR44][R4.64] ;  /* 0x0000002c04047981 */ /* 0x004ea4000c1e1b00 */
[----:B--2---:R-:W-:-:S04]  /*0fa0*/  ISETP.NE.U32.AND P0, PT, R4, RZ, PT ;  /* 0x000000ff0400720c */ /* 0x004fc80003f05070 */
[----:B------:R-:W-:-:S13]  /*0fb0*/  ISETP.NE.AND.EX P0, PT, R5, RZ, PT, P0 ;  /* 0x000000ff0500720c */ /* 0x000fda0003f05300 */
[----:B------:R-:W-:Y:S05]  /*0fc0*/  @!P0 BRA `(.L_x_10) ;  /* 0x0000000000088947 */ /* 0x000fea0003800000 */
[----:B------:R2:W5:Y:S01]  /*0fd0*/  LD.E R16, desc[UR44][R4.64] ;  /* 0x0000002c04107980 */ /* 0x000562000c101900 */
[----:B------:R-:W-:Y:S05]  /*0fe0*/  BRA `(.L_x_11) ;  /* 0x0000000000247947 */ /* 0x000fea0003800000 */
.L_x_10:
[----:B------:R-:W-:Y:S02]  /*0ff0*/  ULDC.64 UR4, c[0x0][0x590] ;  /* 0x0001640000047ab9 */ /* 0x000fe40000000a00 */
[----:B------:R-:W-:-:S04]  /*1000*/  ISETP.NE.U32.AND P0, PT, RZ, UR4, PT ;  /* 0x00000004ff007c0c */ /* 0x000fc8000bf05070 */
[----:B------:R-:W-:-:S13]  /*1010*/  ISETP.NE.AND.EX P0, PT, RZ, UR5, PT, P0 ;  /* 0x00000005ff007c0c */ /* 0x000fda000bf05300 */
[----:B------:R-:W-:Y:S05]  /*1020*/  @!P0 BRA `(.L_x_12) ;  /* 0x00000000000c8947 */ /* 0x000fea0003800000 */
[----:B------:R-:W2:Y:S02]  /*1030*/  LDC.64 R16, c[0x0][0x590] ;  /* 0x00016400ff107b82 */ /* 0x000ea40000000a00 */
[----:B--2---:R3:W5:Y:S01]  /*1040*/  LDG.E R16, desc[UR44][R16.64] ;  /* 0x0000002c10107981 */ /* 0x004762000c1e1900 */
[----:B------:R-:W-:Y:S05]  /*1050*/  BRA `(.L_x_11) ;  /* 0x0000000000087947 */ /* 0x000fea0003800000 */
.L_x_12:
[----:B------:R-:W-:Y:S02]  /*1060*/  ULDC UR4, c[0x0][0x584] ;  /* 0x0001610000047ab9 */ /* 0x000fe40000000800 */
[----:B------:R-:W-:-:S07]  /*1070*/  IMAD.U32 R16, RZ, RZ, UR4 ;  /* 0x00000004ff107e24 */ /* 0x000fce000f8e00ff */
.L_x_11:
[----:B------:R-:W-:-:S13]  /*1080*/  LOP3.LUT P0, RZ, R0, 0xff, RZ, 0xc0, !PT ;  /* 0x000000ff00ff7812 */ /* 0x000fda000780c0ff */
[----:B------:R-:W-:Y:S05]  /*1090*/  @!P0 EXIT ;  /* 0x000000000000894d */ /* 0x000fea0003800000 */
[----:B------:R-:W-:Y:S01]  /*10a0*/  ULDC UR4, c[0x0][0x28c] ;  /* 0x0000a30000047ab9 */ /* 0x000fe20000000800 */
[----:B------:R-:W-:Y:S01]  /*10b0*/  UMOV UR36, URZ ;  /* 0x0000003f00247c82 */ /* 0x000fe20008000000 */
[----:B------:R-:W-:Y:S01]  /*10c0*/  UIADD3 UR4, UR4, 0x3f, URZ ;  /* 0x0000003f04047890 */ /* 0x000fe2000fffe03f */
[----:B------:R-:W-:-:S03]  /*10d0*/  UMOV UR37, URZ ;  /* 0x0000003f00257c82 */ /* 0x000fc60008000000 */
[----:B------:R-:W-:-:S04]  /*10e0*/  USHF.R.S32.HI UR5, URZ, 0x1f, UR4 ;  /* 0x0000001f3f057899 */ /* 0x000fc80008011404 */
[----:B------:R-:W-:-:S04]  /*10f0*/  ULEA.HI UR5, UR5, UR4, URZ, 0x6 ;  /* 0x0000000405057291 */ /* 0x000fc8000f8f303f */
[----:B------:R-:W-:-:S12]  /*1100*/  USHF.R.S32.HI UR43, URZ, 0x6, UR5 ;  /* 0x000000063f2b7899 */ /* 0x000fd80008011405 */
.L_x_540:
[----:B----4-:R-:W4:Y:S01]  /*1110*/  S2R R0, SR_TID.X ;  /* 0x0000000000007919 */ /* 0x010f220000002100 */
[----:B0-----:R-:W0:Y:S01]  /*1120*/  S2UR UR6, SR_CgaCtaId ;  /* 0x00000000000679c3 */ /* 0x001e220000008800 */
[----:B------:R-:W-:Y:S02]  /*1130*/  UMOV UR46, 0x400 ;  /* 0x00000400002e7882 */ /* 0x000fe40000000000 */
[----:B0-----:R-:W-:Y:S01]  /*1140*/  ULEA UR46, UR6, UR46, 0x18 ;  /* 0x0000002e062e7291 */ /* 0x001fe2000f8ec03f */
[----:B----4-:R-:W-:-:S04]  /*1150*/  LOP3.LUT R0, R0, 0x80, RZ, 0xc0, !PT ;  /* 0x0000008000007812 */ /* 0x010fc800078ec0ff */
[----:B------:R-:W-:-:S06]  /*1160*/  SHF.R.U32.HI R0, RZ, 0x7, R0 ;  /* 0x00000007ff007819 */ /* 0x000fcc0000011600 */
[----:B------:R-:W0:Y:S02]  /*1170*/  SHFL.IDX PT, R0, R0, RZ, 0x1f ;  /* 0x00001fff00007589 */ /* 0x000e2400000e0000 */
[----:B0-----:R-:W-:-:S13]  /*1180*/  R2UR UR4, R0 ;  /* 0x00000000000472ca */ /* 0x001fda00000e0000 */
[----:B------:R-:W-:-:S04]  /*1190*/  ULEA.HI UR5, UR4, UR4, URZ, 0x1 ;  /* 0x0000000404057291 */ /* 0x000fc8000f8f083f */
[----:B------:R-:W-:-:S04]  /*11a0*/  ULOP3.LUT UR5, UR5, 0x7fffe, URZ, 0xc0, !UPT ;  /* 0x0007fffe05057892 */ /* 0x000fc8000f8ec03f */
[----:B------:R-:W-:-:S03]  /*11b0*/  UIADD3 UR5, UR4, -UR5, URZ ;  /* 0x8000000504057290 */ /* 0x000fc6000fffe03f */
[----:B------:R-:W-:Y:S01]  /*11c0*/  ULDC UR4, c[0x0][0x28c] ;  /* 0x0000a30000047ab9 */ /* 0x000fe20000000800 */
[----:B------:R-:W-:Y:S01]  /*11d0*/  ULEA UR5, UR5, UR46, 0xd ;  /* 0x0000002e05057291 */ /* 0x000fe2000f8e683f */
[----:B------:R-:W-:-:S03]  /*11e0*/  ISETP.LT.AND P0, PT, RZ, UR4, PT ;  /* 0x00000004ff007c0c */ /* 0x000fc6000bf01270 */
[----:B------:R-:W-:-:S04]  /*11f0*/  UIADD3 UR5, UR5, 0x100, URZ ;  /* 0x0000010005057890 */ /* 0x000fc8000fffe03f */
[----:B------:R-:W-:-:S04]  /*1200*/  USHF.R.U32.HI UR5, URZ, 0x4, UR5 ;  /* 0x000000043f057899 */ /* 0x000fc80008011605 */
[----:B------:R-:W-:Y:S02]  /*1210*/  ULOP3.LUT UR47, UR5, 0x3fff, URZ, 0xc0, !UPT ;  /* 0x00003fff052f7892 */ /* 0x000fe4000f8ec03f */
[----:B-123--:R-:W-:Y:S10]  /*1220*/  @P0 BRA `(.L_x_13) ;  /* 0x0000000000400947 */ /* 0x00eff40003800000 */
[----:B------:R-:W-:Y:S01]  /*1230*/  MOV R0, 0x0 ;  /* 0x0000000000007802 */ /* 0x000fe20000000f00 */
[----:B------:R-:W-:Y:S01]  /*1240*/  ULDC.64 UR4, c[0x4][0x68] ;  /* 0x01001a0000047ab9 */ /* 0x000fe20000000a00 */
[----:B------:R-:W-:Y:S01]  /*1250*/  ULDC.64 UR6, c[0x4][0x8] ;  /* 0x0100020000067ab9 */ /* 0x000fe20000000a00 */
[----:B--2---:R-:W-:Y:S01]  /*1260*/  MOV R4, UR4 ;  /* 0x0000000400047c02 */ /* 0x004fe20008000f00 */
[----:B------:R0:W2:Y:S01]  /*1270*/  LDC.64 R14, c[0x4][R0] ;  /* 0x01000000000e7b82 */ /* 0x0000a20000000a00 */
[----:B------:R-:W-:Y:S01]  /*1280*/  IMAD.U32 R5, RZ, RZ, UR5 ;  /* 0x00000005ff057e24 */ /* 0x000fe2000f8e00ff */
[----:B------:R-:W-:Y:S01]  /*1290*/  ULDC.64 UR4, c[0x4][0x70] ;  /* 0x01001c0000047ab9 */ /* 0x000fe20000000a00 */
[----:B------:R-:W-:Y:S01]  /*12a0*/  MOV R10, UR6 ;  /* 0x00000006000a7c02 */ /* 0x000fe20008000f00 */
[----:B------:R-:W-:Y:S01]  /*12b0*/  IMAD.U32 R7, RZ, RZ, UR5 ;  /* 0x00000005ff077e24 */ /* 0x000fe2000f8e00ff */
[----:B------:R-:W-:Y:S01]  /*12c0*/  MOV R6, UR4 ;  /* 0x0000000400067c02 */ /* 0x000fe20008000f00 */
[----:B------:R-:W-:Y:S01]  /*12d0*/  IMAD.U32 R11, RZ, RZ, UR7 ;  /* 0x00000007ff0b7e24 */ /* 0x000fe2000f8e00ff */
[----:B------:R-:W-:Y:S01]  /*12e0*/  MOV R8, 0x1e1 ;  /* 0x000001e100087802 */ /* 0x000fe20000000f00 */
[----:B------:R-:W-:Y:S01]  /*12f0*/  IMAD.MOV.U32 R12, RZ, RZ, 0x1 ;  /* 0x00000001ff0c7424 */ /* 0x000fe200078e00ff */
[----:B0-----:R-:W-:-:S07]  /*1300*/  MOV R13, RZ ;  /* 0x000000ff000d7202 */ /* 0x001fce0000000f00 */
[----:B------:R-:W-:-:S07]  /*1310*/  LEPC R20, `(.L_x_13) ;  /* 0x000000001014794e */ /* 0x000fce0000000000 */
[----:B-123-5:R-:W-:Y:S05]  /*1320*/  CALL.ABS.NOINC R14 ;  /* 0x000000000e007343 */ /* 0x02efea0003c00000 */
.L_x_13:
[----:B------:R-:W-:-:S06]  /*1330*/  ULOP3.LUT UR4, UR38, 0x1, URZ, 0xfc, !UPT ;  /* 0x0000000126047892 */ /* 0x000fcc000f8efc3f */
[----:B------:R-:W-:-:S05]  /*1340*/  IMAD.U32 R0, RZ, RZ, UR4 ;  /* 0x00000004ff007e24 */ /* 0x000fca000f8e00ff */
[----:B------:R-:W-:-:S13]  /*1350*/  ISETP.NE.AND P0, PT, R0, 0x3, PT ;  /* 0x000000030000780c */ /* 0x000fda0003f05270 */
[----:B------:R-:W-:Y:S05]  /*1360*/  @!P0 BRA `(.L_x_14) ;  /* 0x0000000000048947 */ /* 0x000fea0003800000 */
[----:B------:R-:W-:Y:S01]  /*1370*/  BPT.TRAP 0x1 ;  /* 0x000000040000795c */ /* 0x000fe20000300000 */
.L_x_14:
[----:B------:R-:W-:Y:S01]  /*1380*/  IMAD.U32 R0, RZ, RZ, UR36 ;  /* 0x00000024ff007e24 */ /* 0x000fe2000f8e00ff */
[----:B-1----:R-:W-:-:S04]  /*1390*/  MOV R3, UR37 ;  /* 0x0000002500037c02 */ /* 0x002fc80008000f00 */
[----:B------:R-:W-:Y:S02]  /*13a0*/  LEA R3, R3, UR46, 0x3 ;  /* 0x0000002e03037c11 */ /* 0x000fe4000f8e18ff */
[----:B------:R-:W-:-:S04]  /*13b0*/  SHF.L.U32 R0, R0, 0x1f, RZ ;  /* 0x0000001f00007819 */ /* 0x000fc800000006ff */
[----:B------:R0:W1:Y:S01]  /*13c0*/  SYNCS.PHASECHK.TRANS64.TRYWAIT P1, [R3+URZ], R0 ;  /* 0x00000000030075a7 */ /* 0x000062000802017f */
[----:B------:R-:W-:Y:S05]  /*13d0*/  @!P0 BRA `(.L_x_15) ;  /* 0x0000000000048947 */ /* 0x000fea0003800000 */
[----:B------:R-:W-:Y:S01]  /*13e0*/  BPT.TRAP 0x1 ;  /* 0x000000040000795c */ /* 0x000fe20000300000 */
.L_x_15:
[----:B-1----:R-:W-:Y:S05]  /*13f0*/  @P1 BRA `(.L_x_16) ;  /* 0x0000000000081947 */ /* 0x002fea0003800000 */
[----:B------:R-:W1:Y:S02]  /*1400*/  SYNCS.PHASECHK.TRANS64.TRYWAIT P1, [R3+URZ], R0 ;  /* 0x00000000030075a7 */ /* 0x000e64000802017f */
[----:B-1----:R-:W-:Y:S05]  /*1410*/  @!P1 BRA `(.L_x_17) ;  /* 0x000001f000789947 */ /* 0x002fea0003800000 */
.L_x_16:
[----:B------:R-:W-:-:S04]  /*1420*/  UISETP.LT.AND UP0, UPT, UR43, 0x1, UPT ;  /* 0x000000012b00788c */ /* 0x000fc8000bf01270 */
[----:B------:R-:W-:-:S04]  /*1430*/  USEL UR4, UR43, 0x1, UP0 ;  /* 0x000000012b047887 */ /* 0x000fc80008000000 */
[----:B------:R-:W-:-:S06]  /*1440*/  UIADD3 UR4, UR43, -UR4, URZ ;  /* 0x800000042b047290 */ /* 0x000fcc000fffe03f */
[----:B01----:R-:W-:Y:S01]  /*1450*/  MOV R0, UR4 ;  /* 0x0000000400007c02 */ /* 0x003fe20008000f00 */
[----:B------:R-:W-:Y:S05]  /*1460*/  WARPSYNC.ALL ;  /* 0x0000000000007948 */ /* 0x000fea0003800000 */
[----:B------:R-:W-:Y:S01]  /*1470*/  ISETP.GE.AND P1, PT, R0, 0x1, PT ;  /* 0x000000010000780c */ /* 0x000fe20003f26270 */
[----:B------:R-:W-:Y:S01]  /*1480*/  UIADD3 UR46, UR46, 0x40100, URZ ;  /* 0x000401002e2e7890 */ /* 0x000fe2000fffe03f */
[----:B------:R-:W-:Y:S01]  /*1490*/  WARPGROUP.ARRIVE ;  /* 0x00000000000079c5 */ /* 0x000fe20000000000 */
[----:B------:R-:W-:Y:S01]  /*14a0*/  ULOP3.LUT UR4, UR47, 0x10000, URZ, 0xfc, !UPT ;  /* 0x000100002f047892 */ /* 0x000fe2000f8efc3f */
[----:B-----5:R0:W-:Y:S01]  /*14b0*/  STL [R1+0x2c4], R16 ;  /* 0x0002c41001007387 */ /* 0x0201e20000100800 */
[----:B------:R-:W-:-:S02]  /*14c0*/  USHF.R.U32.HI UR46, URZ, 0x4, UR46 ;  /* 0x000000043f2e7899 */ /* 0x000fc4000801162e */
[----:B------:R-:W-:Y:S01]  /*14d0*/  ULEA UR8, UR37, UR4, 0xc ;  /* 0x0000000425087291 */ /* 0x000fe2000f8e603f */
[----:B------:R1:W-:Y:S01]  /*14e0*/  STL [R1+0x2c0], R2 ;  /* 0x0002c00201007387 */ /* 0x0003e20000100800 */
[----:B------:R-:W-:Y:S01]  /*14f0*/  ULOP3.LUT UR5, UR46, 0x3fff, URZ, 0xc0, !UPT ;  /* 0x00003fff2e057892 */ /* 0x000fe2000f8ec03f */
[----:B------:R-:W-:Y:S01]  /*1500*/  UMOV UR9, 0x40000040 ;  /* 0x4000004000097882 */ /* 0x000fe20000000000 */
[----:B------:R-:W-:Y:S02]  /*1510*/  UMOV UR11, 0x40000040 ;  /* 0x40000040000b7882 */ /* 0x000fe40000000000 */
[----:B------:R-:W-:Y:S01]  /*1520*/  ULOP3.LUT UR5, UR5, 0x10000, URZ, 0xfc, !UPT ;  /* 0x0001000005057892 */ /* 0x000fe2000f8efc3f */
[----:B------:R4:W-:Y:S01]  /*1530*/  STL [R1+0x2bc], R0 ;  /* 0x0002bc0001007387 */ /* 0x0009e20000100800 */
[----:B------:R-:W-:Y:S02]  /*1540*/  UIADD3 UR12, UR8, 0x400, URZ ;  /* 0x00000400080c7890 */ /* 0x000fe4000fffe03f */
[----:B------:R-:W-:Y:S01]  /*1550*/  ULEA UR6, UR37, UR5, 0xc ;  /* 0x0000000525067291 */ /* 0x000fe2000f8e603f */
[----:B------:R-:W-:Y:S01]  /*1560*/  UMOV UR15, UR11 ;  /* 0x0000000b000f7c82 */ /* 0x000fe20008000000 */
[----:B------:R-:W-:-:S05]  /*1570*/  UMOV UR13, 0x40000040 ;  /* 0x40000040000d7882 */ /* 0x000fca0000000000 */
[----:B------:R-:W-:Y:S02]  /*1580*/  UMOV UR10, UR6 ;  /* 0x00000006000a7c82 */ /* 0x000fe40008000000 */
[----:B------:R-:W-:Y:S01]  /*1590*/  HGMMA.64x256x8.F32.TF32 R24, gdesc[UR8], RZ, !UPT, gsb0 ;  /* 0x07e00000081879f0 */ /* 0x000fe2000c0028ff */
[----:B------:R-:W-:Y:S02]  /*15a0*/  UMOV UR14, UR10 ;  /* 0x0000000a000e7c82 */ /* 0x000fe40008000000 */
[----:B------:R-:W-:Y:S02]  /*15b0*/  WARPGROUP.DEPBAR.LE gsb0, 0x0 ;  /* 0x00008000000079c5 */ /* 0x000fe40000010000 */
[----:B------:R-:W-:Y:S01]  /*15c0*/  STL.64 [R1], R24 ;  /* 0x0000001801007387 */ /* 0x000fe20000100a00 */
[----:B------:R-:W-:Y:S01]  /*15d0*/  IMAD.MOV.U32 R235, RZ, RZ, R46 ;  /* 0x000000ffffeb7224 */ /* 0x000fe200078e002e */
[----:B------:R-:W-:Y:S01]  /*15e0*/  MOV R234, R47 ;  /* 0x0000002f00ea7202 */ /* 0x000fe20000000f00 */
[----:B------:R-:W-:Y:S01]  /*15f0*/  IMAD.MOV.U32 R233, RZ, RZ, R48 ;  /* 0x000000ffffe97224 */ /* 0x000fe200078e0030 */
[----:B------:R-:W-:Y:S01]  /*1600*/  STL.64 [R1+0x8], R26 ;  /* 0x0000081a01007387 */ /* 0x000fe20000100a00 */
[----:B------:R-:W-:Y:S01]  /*1610*/  MOV R232, R49 ;  /* 0x0000003100e87202 */ /* 0x000fe20000000f00 */
[----:B------:R-:W-:Y:S01]  /*1620*/  IMAD.MOV.U32 R231, RZ, RZ, R50 ;  /* 0x000000ffffe77224 */ /* 0x000fe200078e0032 */
[----:B------:R-:W-:Y:S01]  /*1630*/  MOV R230, R51 ;  /* 0x0000003300e67202 */ /* 0x000fe20000000f00 */
[----:B------:R-:W-:Y:S01]  /*1640*/  STL.64 [R1+0x10], R28 ;  /* 0x0000101c01007387 */ /* 0x000fe20000100a00 */
        /* <DEDUP_REMOVED lines=90> */
[----:B---3--:R-:W-:Y:S01]  /*1bf0*/  MOV R17, R135 ;  /* 0x0000008700117202 */ /* 0x008fe20000000f00 */
[----:B0-----:R-:W-:Y:S01]  /*1c00*/  IMAD.MOV.U32 R16, RZ, RZ, R136 ;  /* 0x000000ffff107224 */ /* 0x001fe200078e0088 */
        /* <DEDUP_REMOVED lines=10> */
[----:B--2---:R-:W-:Y:S01]  /*1cb0*/  MOV R5, R147 ;  /* 0x0000009300057202 */ /* 0x004fe20000000f00 */
[----:B------:R-:W-:Y:S01]  /*1cc0*/  IMAD.MOV.U32 R4, RZ, RZ, R148 ;  /* 0x000000ffff047224 */ /* 0x000fe200078e0094 */
[----:B------:R-:W-:Y:S01]  /*1cd0*/  MOV R3, R149 ;  /* 0x0000009500037202 */ /* 0x000fe20000000f00 */
[----:B-1----:R-:W-:Y:S01]  /*1ce0*/  IMAD.MOV.U32 R2, RZ, RZ, R150 ;  /* 0x000000ffff027224 */ /* 0x002fe200078e0096 */
[----:B------:R0:W-:Y:S01]  /*1cf0*/  STL.64 [R1+0x50], R44 ;  /* 0x0000502c01007387 */ /* 0x0001e20000100a00 */
[----:B----4-:R-:W-:-:S03]  /*1d00*/  MOV R0, R151 ;  /* 0x0000009700007202 */ /* 0x010fc60000000f00 */
[----:B------:R-:W-:Y:S01]  /*1d10*/  STL [R1+0xae8], R160 ;  /* 0x000ae8a001007387 */ /* 0x000fe20000100800 */
[----:B0-----:R-:W-:-:S06]  /*1d20*/  WARPGROUP.ARRIVE ;  /* 0x00000000000079c5 */ /* 0x001fcc0000000000 */
[----:B------:R-:W-:Y:S03]  /*1d30*/  HGMMA.64x256x8.F32.TF32 R24, gdesc[UR12], RZ, !UPT, gsb0 ;  /* 0x07e000000c1879f0 */ /* 0x000fe6000c0028ff */
[----:B------:R-:W-:Y:S02]  /*1d40*/  WARPGROUP.DEPBAR.LE gsb0, 0x0 ;  /* 0x00008000000079c5 */ /* 0x000fe40000010000 */
[----:B------:R-:W-:Y:S04]  /*1d50*/  STL.64 [R1+0xae0], R150 ;  /* 0x000ae09601007387 */ /* 0x000fe80000100a00 */
        /* <DEDUP_REMOVED lines=20> */
[----:B------:R0:W-:Y:S04]  /*1ea0*/  STL.64 [R1+0xa38], R108 ;  /* 0x000a386c01007387 */ /* 0x0001e80000100a00 */
[----:B0-----:R-:W2:Y:S04]  /*1eb0*/  LDL.LU R108, [R1] ;  /* 0x00000000016c7983 */ /* 0x001ea80000300800 */
[----:B------:R-:W2:Y:S04]  /*1ec0*/  LDL.LU R109, [R1+0x4] ;  /* 0x00000400016d7983 */ /* 0x000ea80000300800 */
        /* <DEDUP_REMOVED lines=19> */
[----:B------:R-:W2:Y:S01]  /*2000*/  LDL.LU R129, [R1+0x54] ;  /* 0x0000540001817983 */ /* 0x000ea20000300800 */
        /* <DEDUP_REMOVED lines=46> */
[----:B------:R-:W-:-:S02]  /*22f0*/  UIADD3 UR12, UR8, 0x2, URZ ;  /* 0x00000002080c7890 */ /* 0x000fc4000fffe03f */
[----:B------:R-:W-:Y:S01]  /*2300*/  UIADD3 UR14, UR6, 0x2, URZ ;  /* 0x00000002060e7890 */ /* 0x000fe2000fffe03f */
[----:B------:R-:W-:Y:S01]  /*2310*/  UMOV UR13, 0x40000040 ;  /* 0x40000040000d7882 */ /* 0x000fe20000000000 */
[----:B------:R-:W-:Y:S01]  /*2320*/  UMOV UR15, 0x40000040 ;  /* 0x40000040000f7882 */ /* 0x000fe20000000000 */
[----:B--2---:R-:W-:-:S06]  /*2330*/  WARPGROUP.ARRIVE ;  /* 0x00000000000079c5 */ /* 0x004fcc0000000000 */
[----:B------:R-:W-:Y:S03]  /*2340*/  HGMMA.64x256x8.F32.TF32 R108, gdesc[UR12], R108, gsb0 ;  /* 0x07e000000c6c79f0 */ /* 0x000fe6000800286c */
[----:B------:R-:W-:Y:S02]  /*2350*/  WARPGROUP.DEPBAR.LE gsb0, 0x0 ;  /* 0x00008000000079c5 */ /* 0x000fe40000010000 */
[----:B------:R-:W-:Y:S04]  /*2360*/  STL.64 [R1], R108 ;  /* 0x0000006c01007387 */ /* 0x000fe80000100a00 */
        /* <DEDUP_REMOVED lines=63> */
[----:B0-----:R-:W2:Y:S04]  /*2760*/  LDL.LU R160, [R1+0xae8] ;  /* 0x000ae80001a07983 */ /* 0x001ea80000300800 */
[----:B------:R-:W3:Y:S04]  /*2770*/  LDL.LU.64 R150, [R1+0xae0] ;  /* 0x000ae00001967983 */ /* 0x000ee80000300a00 */
        /* <DEDUP_REMOVED lines=20> */
[----:B------:R-:W3:Y:S01]  /*28c0*/  LDL.LU.64 R108, [R1+0xa38] ;  /* 0x000a3800016c7983 */ /* 0x000ee20000300a00 */
[----:B------:R-:W-:Y:S01]  /*28d0*/  UIADD3 UR12, UR8, 0x402, URZ ;  /* 0x00000402080c7890 */ /* 0x000fe2000fffe03f */
[----:B------:R-:W-:Y:S01]  /*28e0*/  UMOV UR13, 0x40000040 ;  /* 0x40000040000d7882 */ /* 0x000fe20000000000 */
[----:B---3--:R-:W-:-:S07]  /*28f0*/  WARPGROUP.ARRIVE ;  /* 0x00000000000079c5 */ /* 0x008fce0000000000 */
[----:B------:R-:W-:Y:S03]  /*2900*/  HGMMA.64x256x8.F32.TF32 R24, gdesc[UR12], R24, gsb0 ;  /* 0x07e000000c1879f0 */ /* 0x000fe60008002818 */
        /* <DEDUP_REMOVED lines=65> */
[----:B0-----:R-:W3:Y:S04]  /*2d20*/  LDL.LU.64 R24, [R1] ;  /* 0x0000000001187983 */ /* 0x001ee80000300a00 */
        /* <DEDUP_REMOVED lines=63> */
[----:B------:R-:W-:-:S02]  /*3120*/  UIADD3 UR12, UR8, 0x4, URZ ;  /* 0x00000004080c7890 */ /* 0x000fc4000fffe03f */
[----:B------:R-:W-:Y:S01]  /*3130*/  UIADD3 UR14, UR6, 0x4, URZ ;  /* 0x00000004060e7890 */ /* 0x000fe2000fffe03f */
[----:B------:R-:W-:Y:S01]  /*3140*/  UMOV UR13, 0x40000040 ;  /* 0x40000040000d7882 */ /* 0x000fe20000000000 */
[----:B------:R-:W-:Y:S01]  /*3150*/  UMOV UR15, 0x40000040 ;  /* 0x40000040000f7882 */ /* 0x000fe20000000000 */
[----:B---3--:R-:W-:-:S06]  /*3160*/  WARPGROUP.ARRIVE ;  /* 0x00000000000079c5 */ /* 0x008fcc0000000000 */
[----:B------:R-:W-:Y:S03]  /*3170*/  HGMMA.64x256x8.F32.TF32 R24, gdesc[UR12], R24, gsb0 ;  /* 0x07e000000c1879f0 */ /* 0x000fe60008002818 */
        /* <DEDUP_REMOVED lines=41> */
[----:B------:R0:W-:Y:S01]  /*3410*/  STL.64 [R1+0x50], R44 ;  /* 0x0000502c01007387 */ /* 0x0001e20000100a00 */
[----:B------:R-:W-:Y:S01]  /*3420*/  IMAD.MOV.U32 R204, RZ, RZ, R120 ;  /* 0x000000ffffcc7224 */ /* 0x000fe200078e0078 */
[----:B------:R-:W-:Y:S01]  /*3430*/  MOV R205, R121 ;  /* 0x0000007900cd7202 */ /* 0x000fe20000000f00 */
[----:B------:R-:W-:Y:S01]  /*3440*/  IMAD.MOV.U32 R202, RZ, RZ, R118 ;  /* 0x000000ffffca7224 */ /* 0x000fe200078e0076 */
[----:B------:R-:W3:Y:S01]  /*3450*/  LDL.LU.64 R150, [R1+0xa30] ;  /* 0x000a300001967983 */ /* 0x000ee20000300a00 */
[----:B------:R-:W-:Y:S01]  /*3460*/  MOV R203, R119 ;  /* 0x0000007700cb7202 */ /* 0x000fe20000000f00 */
[----:B------:R-:W-:Y:S01]  /*3470*/  IMAD.MOV.U32 R200, RZ, RZ, R116 ;  /* 0x000000ffffc87224 */ /* 0x000fe200078e0074 */
[----:B------:R-:W-:Y:S01]  /*3480*/  MOV R201, R117 ;  /* 0x0000007500c97202 */ /* 0x000fe20000000f00 */
[----:B------:R-:W3:Y:S01]  /*3490*/  LDL.LU.64 R148, [R1+0xa28] ;  /* 0x000a280001947983 */ /* 0x000ee20000300a00 */
        /* <DEDUP_REMOVED lines=92> */
[----:B------:R-:W-:-:S03]  /*3a60*/  MOV R234, R47 ;  /* 0x0000002f00ea7202 */ /* 0x000fc60000000f00 */
        /* <DEDUP_REMOVED lines=28> */
[----:B0-----:R-:W3:Y:S04]  /*3c30*/  LDL.LU.64 R44, [R1+0x888] ;  /* 0x00088800012c7983 */ /* 0x001ee80000300a00 */
        /* <DEDUP_REMOVED lines=11> */
[----:B------:R-:W-:-:S02]  /*3cf0*/  UMOV UR13, 0x40000040 ;  /* 0x40000040000d7882 */ /* 0x000fc40000000000 */
[----:B--2---:R-:W-:Y:S01]  /*3d00*/  STL [R1+0x830], R160 ;  /* 0x000830a001007387 */ /* 0x004fe20000100800 */
[----:B---3--:R-:W-:-:S06]  /*3d10*/  WARPGROUP.ARRIVE ;  /* 0x00000000000079c5 */ /* 0x008fcc0000000000 */
        /* <DEDUP_REMOVED lines=332> */
[----:B------:R-:W-:Y:S01]  /*51e0*/  STL.64 [R1+0x30], R36 ;  /* 0x0000302401007387 */ /* 0x000fe20000100a00 */
[----:B------:R-:W-:-:S03]  /*51f0*/  IMAD.MOV.U32 R2, RZ, RZ, R150 ;  /* 0x000000ffff027224 */ /* 0x000fc600078e0096 */
[----:B------:R-:W-:Y:S01]  /*5200*/  STL.64 [R1+0x38], R38 ;  /* 0x0000382601007387 */ /* 0x000fe20000100a00 */
[----:B------:R-:W-:-:S03]  /*5210*/  MOV R0, R151 ;  /* 0x0000009700007202 */ /* 0x000fc60000000f00 */
[----:B------:R-:W-:Y:S01]  /*5220*/  STL.64 [R1+0x40], R40 ;  /* 0x0000402801007387 */ /* 0x000fe20000100a00 */
[----:B------:R-:W-:Y:S01]  /*5230*/  IMAD.MOV.U32 R4, RZ, RZ, R148 ;  /* 0x000000ffff047224 */ /* 0x000fe200078e0094 */
[----:B------:R-:W-:Y:S02]  /*5240*/  MOV R3, R149 ;  /* 0x0000009500037202 */ /* 0x000fe40000000f00 */
[----:B------:R-:W-:Y:S01]  /*5250*/  STL.64 [R1+0x48], R42 ;  /* 0x0000482a01007387 */ /* 0x000fe20000100a00 */
[----:B------:R-:W-:Y:S01]  /*5260*/  IMAD.MOV.U32 R6, RZ, RZ, R146 ;  /* 0x000000ffff067224 */ /* 0x000fe200078e0092 */
[----:B------:R-:W-:Y:S02]  /*5270*/  MOV R5, R147 ;  /* 0x0000009300057202 */ /* 0x000fe40000000f00 */
[----:B------:R0:W-:Y:S01]  /*5280*/  STL.64 [R1+0x50], R44 ;  /* 0x0000502c01007387 */ /* 0x0001e20000100a00 */
[----:B------:R-:W-:Y:S01]  /*5290*/  IMAD.MOV.U32 R8, RZ, RZ, R144 ;  /* 0x000000ffff087224 */ /* 0x000fe200078e0090 */
[----:B------:R-:W-:-:S02]  /*52a0*/  MOV R7, R145 ;  /* 0x0000009100077202 */ /* 0x000fc40000000f00 */
[----:B------:R-:W3:Y:S01]  /*52b0*/  LDL.LU.64 R150, [R1+0x778] ;  /* 0x0007780001967983 */ /* 0x000ee20000300a00 */
[----:B------:R-:W-:Y:S01]  /*52c0*/  IMAD.MOV.U32 R10, RZ, RZ, R142 ;  /* 0x000000ffff0a7224 */ /* 0x000fe200078e008e */
[----:B------:R-:W-:Y:S02]  /*52d0*/  MOV R9, R143 ;  /* 0x0000008f00097202 */ /* 0x000fe40000000f00 */
[----:B------:R-:W3:Y:S01]  /*52e0*/  LDL.LU.64 R148, [R1+0x770] ;  /* 0x0007700001947983 */ /* 0x000ee20000300a00 */
[----:B------:R-:W-:Y:S01]  /*52f0*/  IMAD.MOV.U32 R12, RZ, RZ, R140 ;  /* 0x000000ffff0c7224 */ /* 0x000fe200078e008c */
[----:B------:R-:W-:Y:S02]  /*5300*/  MOV R11, R141 ;  /* 0x0000008d000b7202 */ /* 0x000fe40000000f00 */
[----:B------:R-:W3:Y:S01]  /*5310*/  LDL.LU.64 R146, [R1+0x768] ;  /* 0x0007680001927983 */ /* 0x000ee20000300a00 */
        /* <DEDUP_REMOVED lines=758> */
[----:B------:R-:W-:Y:S01]  /*8280*/  UIADD3 UR12, UR8, 0x806, URZ ;  /* 0x00000806080c7890 */ /* 0x000fe2000fffe03f */
[----:B------:R-:W-:Y:S01]  /*8290*/  IMAD.MOV.U32 R235, RZ, RZ, R3 ;  /* 0x000000ffffeb7224 */ /* 0x000fe200078e0003 */
[----:B------:R-:W-:Y:S01]  /*82a0*/  UIADD3 UR14, UR6, 0x806, URZ ;  /* 0x00000806060e7890 */ /* 0x000fe2000fffe03f */
[----:B------:R0:W5:Y:S01]  /*82b0*/  LDL.LU R16, [R1+0x2c4] ;  /* 0x0002c40001107983 */ /* 0x0001620000300800 */
[----:B------:R-:W-:Y:S01]  /*82c0*/  UMOV UR13, 0x40000040 ;  /* 0x40000040000d7882 */ /* 0x000fe20000000000 */
[----:B------:R-:W-:-:S02]  /*82d0*/  UMOV UR15, 0x40000040 ;  /* 0x40000040000f7882 */ /* 0x000fc40000000000 */
[----:B------:R0:W5:Y:S04]  /*82e0*/  LDL.LU R2, [R1+0x2c0] ;  /* 0x0002c00001027983 */ /* 0x0001680000300800 */
[----:B------:R0:W5:Y:S01]  /*82f0*/  LDL.LU R0, [R1+0x2bc] ;  /* 0x0002bc0001007983 */ /* 0x0001620000300800 */
        /* <DEDUP_REMOVED lines=67> */
[----:B-1----:R0:W5:Y:S04]  /*8730*/  LDL.LU R160, [R1+0x2b8] ;  /* 0x0002b80001a07983 */ /* 0x0021680000300800 */
[----:B------:R-:W2:Y:S04]  /*8740*/  LDL.LU.64 R150, [R1+0x2b0] ;  /* 0x0002b00001967983 */ /* 0x000ea80000300a00 */
        /* <DEDUP_REMOVED lines=20> */
[----:B------:R-:W2:Y:S01]  /*8890*/  LDL.LU.64 R108, [R1+0x208] ;  /* 0x00020800016c7983 */ /* 0x000ea20000300a00 */
[----:B------:R-:W-:Y:S01]  /*88a0*/  UIADD3 UR12, UR8, 0xc06, URZ ;  /* 0x00000c06080c7890 */ /* 0x000fe2000fffe03f */
[----:B------:R-:W-:Y:S01]  /*88b0*/  UMOV UR13, 0x40000040 ;  /* 0x40000040000d7882 */ /* 0x000fe20000000000 */
[----:B--2---:R-:W-:-:S07]  /*88c0*/  WARPGROUP.ARRIVE ;  /* 0x00000000000079c5 */ /* 0x004fce0000000000 */
[----:B------:R-:W-:Y:S03]  /*88d0*/  HGMMA.64x256x8.F32.TF32 R24, gdesc[UR12], R24, gsb0 ;  /* 0x07e000000c1879f0 */ /* 0x000fe60008002818 */
[----:B------:R-:W-:Y:S02]  /*88e0*/  WARPGROUP.DEPBAR.LE gsb0, 0x0 ;  /* 0x00008000000079c5 */ /* 0x000fe40000010000 */
[----:B0-----:R-:W-:Y:S05]  /*88f0*/  @!P1 BRA `(.L_x_18) ;  /* 0x0000008000a89947 */ /* 0x001fea0003800000 */
[----:B------:R-:W-:Y:S02]  /*8900*/  UIADD3 UR6, UR37, 0x1, URZ ;  /* 0x0000000125067890 */ /* 0x000fe4000fffe03f */
[----:B------:R-:W-:Y:S02]  /*8910*/  UMOV UR7, UR37 ;  /* 0x0000002500077c82 */ /* 0x000fe40008000000 */
[----:B------:R-:W-:-:S04]  /*8920*/  UISETP.NE.AND UP0, UPT, UR6, 0x4, UPT ;  /* 0x000000040600788c */ /* 0x000fc8000bf05270 */
[----:B------:R-:W-:Y:S02]  /*8930*/  USEL UR9, URZ, 0x1, UP0 ;  /* 0x000000013f097887 */ /* 0x000fe40008000000 */
[----:B------:R-:W-:Y:S02]  /*8940*/  USEL UR6, UR6, URZ, UP0 ;  /* 0x0000003f06067287 */ /* 0x000fe40008000000 */
[----:B------:R-:W-:-:S12]  /*8950*/  ULOP3.LUT UR9, UR36, UR9, URZ, 0x3c, !UPT ;  /* 0x0000000924097292 */ /* 0x000fd8000f8e3c3f */
.L_x_25:
[----:B------:R-:W-:Y:S05]  /*8960*/  @!P0 BRA `(.L_x_19) ;  /* 0x0000000000048947 */ /* 0x000fea0003800000 */
[----:B------:R-:W-:Y:S01]  /*8970*/  BPT.TRAP 0x1 ;  /* 0x000000040000795c */ /* 0x000fe20000300000 */
.L_x_19:
[----:B------:R-:W0:Y:S01]  /*8980*/  S2UR UR10, SR_CgaCtaId ;  /* 0x00000000000a79c3 */ /* 0x000e220000008800 */
[----:B------:R-:W-:Y:S01]  /*8990*/  UMOV UR8, 0x400 ;  /* 0x0000040000087882 */ /* 0x000fe20000000000 */
[----:B------:R-:W-:-:S04]  /*89a0*/  MOV R3, UR9 ;  /* 0x0000000900037c02 */ /* 0x000fc80008000f00 */
[----:B------:R-:W-:Y:S01]  /*89b0*/  SHF.L.U32 R3, R3, 0x1f, RZ ;  /* 0x0000001f03037819 */ /* 0x000fe200000006ff */
[----:B0-----:R-:W-:-:S04]  /*89c0*/  ULEA UR8, UR10, UR8, 0x18 ;  /* 0x000000080a087291 */ /* 0x001fc8000f8ec03f */
[----:B------:R-:W-:-:S09]  /*89d0*/  ULEA UR10, UR6, UR8, 0x3 ;  /* 0x00000008060a7291 */ /* 0x000fd2000f8e183f */
[----:B------:R0:W1:Y:S01]  /*89e0*/  SYNCS.PHASECHK.TRANS64.TRYWAIT P1, [UR10], R3 ;  /* 0x00000003ff0075a7 */ /* 0x000062000802014a */
[----:B------:R-:W-:Y:S05]  /*89f0*/  @!P0 BRA `(.L_x_20) ;  /* 0x0000000000048947 */ /* 0x000fea0003800000 */
[----:B------:R-:W-:Y:S01]  /*8a00*/  BPT.TRAP 0x1 ;  /* 0x000000040000795c */ /* 0x000fe20000300000 */
.L_x_20:
[----:B-1----:R-:W-:Y:S05]  /*8a10*/  @P1 BRA `(.L_x_21) ;  /* 0x0000000000081947 */ /* 0x002fea0003800000 */
[----:B------:R-:W1:Y:S02]  /*8a20*/  SYNCS.PHASECHK.TRANS64.TRYWAIT P1, [UR10], R3 ;  /* 0x00000003ff0075a7 */ /* 0x000e64000802014a */
[----:B-1----:R-:W-:Y:S05]  /*8a30*/  @!P1 BRA `(.L_x_22) ;  /* 0x0000017c00049947 */ /* 0x002fea0003800000 */
.L_x_21:
        /* <DEDUP_REMOVED lines=64> */
[----:B--2---:R-:W2:Y:S04]  /*8e40*/  LDL.LU.64 R24, [R1] ;  /* 0x0000000001187983 */ /* 0x004ea80000300a00 */
        /* <DEDUP_REMOVED lines=63> */
[----:B------:R-:W-:-:S02]  /*9240*/  ULEA UR10, UR6, UR4, 0xc ;  /* 0x00000004060a7291 */ /* 0x000fc4000f8e603f */
[----:B------:R-:W-:Y:S01]  /*9250*/  ULEA UR11, UR6, UR5, 0xc ;  /* 0x00000005060b7291 */ /* 0x000fe2000f8e603f */
[----:B-----5:R-:W-:Y:S01]  /*9260*/  STL [R1+0x2c4], R16 ;  /* 0x0002c41001007387 */ /* 0x020fe20000100800 */
[----:B------:R-:W-:Y:S01]  /*9270*/  UMOV UR13, 0x40000040 ;  /* 0x40000040000d7882 */ /* 0x000fe20000000000 */
[----:B------:R-:W-:Y:S02]  /*9280*/  UMOV UR15, 0x40000040 ;  /* 0x40000040000f7882 */ /* 0x000fe40000000000 */
[----:B------:R-:W-:Y:S01]  /*9290*/  UMOV UR12, UR10 ;  /* 0x0000000a000c7c82 */ /* 0x000fe20008000000 */
[----:B------:R3:W-:Y:S01]  /*92a0*/  STL [R1+0x2c0], R2 ;  /* 0x0002c00201007387 */ /* 0x0007e20000100800 */
[----:B------:R-:W-:-:S03]  /*92b0*/  UMOV UR14, UR11 ;  /* 0x0000000b000e7c82 */ /* 0x000fc60008000000 */
[----:B------:R4:W-:Y:S01]  /*92c0*/  STL [R1+0x2bc], R0 ;  /* 0x0002bc0001007387 */ /* 0x0009e20000100800 */
[----:B--2---:R-:W-:-:S06]  /*92d0*/  WARPGROUP.ARRIVE ;  /* 0x00000000000079c5 */ /* 0x004fcc0000000000 */
[----:B------:R-:W-:Y:S03]  /*92e0*/  HGMMA.64x256x8.F32.TF32 R24, gdesc[UR12], R24, gsb0 ;  /* 0x07e000000c1879f0 */ /* 0x000fe60008002818 */
[----:B------:R-:W-:Y:S02]  /*92f0*/  WARPGROUP.DEPBAR.LE gsb0, 0x0 ;  /* 0x00008000000079c5 */ /* 0x000fe40000010000 */
[----:B------:R-:W-:Y:S01]  /*9300*/  STL.64 [R1], R24 ;  /* 0x0000001801007387 */ /* 0x000fe20000100a00 */
[----:B---3--:R-:W-:Y:S01]  /*9310*/  IMAD.MOV.U32 R2, RZ, RZ, R150 ;  /* 0x000000ffff027224 */ /* 0x008fe200078e0096 */
[----:B----4-:R-:W-:Y:S01]  /*9320*/  MOV R0, R151 ;  /* 0x0000009700007202 */ /* 0x010fe20000000f00 */
[----:B-1----:R-:W-:Y:S01]  /*9330*/  IMAD.MOV.U32 R4, RZ, RZ, R148 ;  /* 0x000000ffff047224 */ /* 0x002fe200078e0094 */
[----:B------:R-:W-:Y:S01]  /*9340*/  STL.64 [R1+0x8], R26 ;  /* 0x0000081a01007387 */ /* 0x000fe20000100a00 */
[----:B0-----:R-:W-:Y:S01]  /*9350*/  MOV R3, R149 ;  /* 0x0000009500037202 */ /* 0x001fe20000000f00 */
        /* <DEDUP_REMOVED lines=38> */
[----:B------:R-:W2:Y:S01]  /*95c0*/  LDL.LU.64 R150, [R1+0xce8] ;  /* 0x000ce80001967983 */ /* 0x000ea20000300a00 */
[----:B------:R-:W-:Y:S01]  /*95d0*/  MOV R203, R119 ;  /* 0x0000007700cb7202 */ /* 0x000fe20000000f00 */
[----:B------:R-:W-:Y:S01]  /*95e0*/  IMAD.MOV.U32 R200, RZ, RZ, R116 ;  /* 0x000000ffffc87224 */ /* 0x000fe200078e0074 */
[----:B------:R-:W-:Y:S01]  /*95f0*/  MOV R201, R117 ;  /* 0x0000007500c97202 */ /* 0x000fe20000000f00 */
[----:B------:R-:W2:Y:S01]  /*9600*/  LDL.LU.64 R148, [R1+0xce0] ;  /* 0x000ce00001947983 */ /* 0x000ea20000300a00 */
        /* <DEDUP_REMOVED lines=92> */
[----:B------:R-:W-:-:S03]  /*9bd0*/  MOV R234, R47 ;  /* 0x0000002f00ea7202 */ /* 0x000fc60000000f00 */
        /* <DEDUP_REMOVED lines=28> */
[----:B0-----:R-:W2:Y:S04]  /*9da0*/  LDL.LU.64 R44, [R1+0xb40] ;  /* 0x000b4000012c7983 */ /* 0x001ea80000300a00 */
        /* <DEDUP_REMOVED lines=11> */
[----:B------:R-:W-:-:S02]  /*9e60*/  UMOV UR13, 0x40000040 ;  /* 0x40000040000d7882 */ /* 0x000fc40000000000 */
[----:B------:R-:W-:Y:S01]  /*9e70*/  STL [R1+0xae8], R160 ;  /* 0x000ae8a001007387 */ /* 0x000fe20000100800 */
[----:B--2---:R-:W-:-:S06]  /*9e80*/  WARPGROUP.ARRIVE ;  /* 0x00000000000079c5 */ /* 0x004fcc0000000000 */
        /* <DEDUP_REMOVED lines=1725> */
[----:B------:R-:W-:Y:S01]  /*10a60*/  BPT.TRAP 0x1 ;  /* 0x000000040000795c */ /* 0x000fe20000300000 */
.L_x_23:
[----:B------:R-:W-:Y:S02]  /*10a70*/  UISETP.GT.U32.AND UP0, UPT, UR38, 0x1, UPT ;  /* 0x000000012600788c */ /* 0x000fe4000bf04070 */
[----:B------:R-:W-:-:S04]  /*10a80*/  ULEA UR8, UR7, UR8, 0x3 ;  /* 0x0000000807087291 */ /* 0x000fc8000f8e183f */
[----:B------:R-:W-:Y:S01]  /*10a90*/  UIADD3 UR8, UR8, 0x20, URZ ;  /* 0x0000002008087890 */ /* 0x000fe2000fffe03f */
[----:B------:R-:W-:-:S03]  /*10aa0*/  PLOP3.LUT P1, PT, PT, PT, UP0, 0x80, 0x0 ;  /* 0x000000000000781c */ /* 0x000fc60003f2f008 */
[----:B------:R-:W-:-:S09]  /*10ab0*/  UPRMT UR8, URZ, 0x654, UR8 ;  /* 0x000006543f087896 */ /* 0x000fd20008000008 */
[----:B------:R-:W-:Y:S01]  /*10ac0*/  SYNCS.ARRIVE.TRANS64.RED.A1T0 RZ, [UR8], RZ ;  /* 0x000000ffffff79a7 */ /* 0x000fe20008100408 */
[----:B------:R-:W-:Y:S05]  /*10ad0*/  @P1 BRA `(.L_x_24) ;  /* 0x0000000000041947 */ /* 0x000fea0003800000 */
[----:B------:R-:W-:Y:S01]  /*10ae0*/  BPT.TRAP 0x1 ;  /* 0x000000040000795c */ /* 0x000fe20000300000 */
.L_x_24:
[----:B------:R-:W-:Y:S01]  /*10af0*/  UIADD3 UR6, UR6, 0x1, URZ ;  /* 0x0000000106067890 */ /* 0x000fe2000fffe03f */
[C---:B-----5:R-:W-:Y:S01]  /*10b00*/  ISETP.GT.AND P1, PT, R0.reuse, 0x1, PT ;  /* 0x000000010000780c */ /* 0x060fe20003f24270 */
[----:B------:R-:W-:Y:S01]  /*10b10*/  UIADD3 UR7, UR7, 0x1, URZ ;  /* 0x0000000107077890 */ /* 0x000fe2000fffe03f */
[----:B------:R-:W-:Y:S01]  /*10b20*/  IADD3 R0, R0, -0x1, RZ ;  /* 0xffffffff00007810 */ /* 0x000fe20007ffe0ff */
[----:B------:R-:W-:Y:S02]  /*10b30*/  UISETP.NE.AND UP0, UPT, UR6, 0x4, UPT ;  /* 0x000000040600788c */ /* 0x000fe4000bf05270 */
[----:B------:R-:W-:Y:S02]  /*10b40*/  UISETP.NE.AND UP1, UPT, UR7, 0x4, UPT ;  /* 0x000000040700788c */ /* 0x000fe4000bf25270 */
[----:B------:R-:W-:Y:S02]  /*10b50*/  USEL UR8, URZ, 0x1, UP0 ;  /* 0x000000013f087887 */ /* 0x000fe40008000000 */
[----:B------:R-:W-:-:S02]  /*10b60*/  USEL UR6, UR6, URZ, UP0 ;  /* 0x0000003f06067287 */ /* 0x000fc40008000000 */
[----:B------:R-:W-:Y:S02]  /*10b70*/  USEL UR7, UR7, URZ, UP1 ;  /* 0x0000003f07077287 */ /* 0x000fe40008800000 */
[----:B------:R-:W-:Y:S01]  /*10b80*/  ULOP3.LUT UR9, UR9, UR8, URZ, 0x3c, !UPT ;  /* 0x0000000809097292 */ /* 0x000fe2000f8e3c3f */
[----:B------:R-:W-:Y:S11]  /*10b90*/  @P1 BRA `(.L_x_25) ;  /* 0xffffff7c00701947 */ /* 0x000ff6000383ffff */
.L_x_18:
[----:B-----5:R-:W0:Y:S02]  /*10ba0*/  LDC R0, c[0x0][0x28c] ;  /* 0x0000a300ff007b82 */ /* 0x020e240000000800 */
[----:B0-----:R-:W-:-:S13]  /*10bb0*/  ISETP.GE.AND P1, PT, R0, 0x1, PT ;  /* 0x000000010000780c */ /* 0x001fda0003f26270 */
[----:B------:R-:W-:Y:S05]  /*10bc0*/  @!P1 BRA `(.L_x_26) ;  /* 0x0000000000449947 */ /* 0x000fea0003800000 */
[----:B------:R-:W-:Y:S05]  /*10bd0*/  @!P0 BRA `(.L_x_27) ;  /* 0x0000000000048947 */ /* 0x000fea0003800000 */
[----:B------:R-:W-:Y:S01]  /*10be0*/  BPT.TRAP 0x1 ;  /* 0x000000040000795c */ /* 0x000fe20000300000 */
.L_x_27:
[----:B------:R-:W0:Y:S01]  /*10bf0*/  S2UR UR6, SR_CgaCtaId ;  /* 0x00000000000679c3 */ /* 0x000e220000008800 */
[----:B------:R-:W-:Y:S01]  /*10c00*/  UISETP.LT.AND UP0, UPT, UR43, 0x1, UPT ;  /* 0x000000012b00788c */ /* 0x000fe2000bf01270 */
[----:B------:R-:W-:-:S03]  /*10c10*/  UMOV UR5, 0x400 ;  /* 0x0000040000057882 */ /* 0x000fc60000000000 */
[----:B------:R-:W-:Y:S02]  /*10c20*/  USEL UR4, UR43, 0x1, UP0 ;  /* 0x000000012b047887 */ /* 0x000fe40008000000 */
[----:B------:R-:W-:Y:S02]  /*10c30*/  UISETP.GT.U32.AND UP0, UPT, UR38, 0x1, UPT ;  /* 0x000000012600788c */ /* 0x000fe4000bf04070 */
[----:B------:R-:W-:-:S04]  /*10c40*/  UIADD3 UR4, UR37, UR43, -UR4 ;  /* 0x0000002b25047290 */ /* 0x000fc8000fffe804 */
[----:B------:R-:W-:Y:S01]  /*10c50*/  USHF.L.U32 UR4, UR4, 0x3, URZ ;  /* 0x0000000304047899 */ /* 0x000fe2000800063f */
[----:B------:R-:W-:-:S03]  /*10c60*/  PLOP3.LUT P0, PT, PT, PT, UP0, 0x80, 0x0 ;  /* 0x000000000000781c */ /* 0x000fc60003f0f008 */
[----:B------:R-:W-:Y:S02]  /*10c70*/  ULOP3.LUT UR4, UR4, 0x18, URZ, 0xc0, !UPT ;  /* 0x0000001804047892 */ /* 0x000fe4000f8ec03f */
[----:B0-----:R-:W-:-:S04]  /*10c80*/  ULEA UR5, UR6, UR5, 0x18 ;  /* 0x0000000506057291 */ /* 0x001fc8000f8ec03f */
[----:B------:R-:W-:-:S04]  /*10c90*/  UIADD3 UR4, UR5, 0x20, UR4 ;  /* 0x0000002005047890 */ /* 0x000fc8000fffe004 */
[----:B------:R-:W-:-:S09]  /*10ca0*/  UPRMT UR4, URZ, 0x654, UR4 ;  /* 0x000006543f047896 */ /* 0x000fd20008000004 */
[----:B------:R-:W-:Y:S01]  /*10cb0*/  SYNCS.ARRIVE.TRANS64.RED.A1T0 RZ, [UR4], RZ ;  /* 0x000000ffffff79a7 */ /* 0x000fe20008100404 */
[----:B------:R-:W-:Y:S05]  /*10cc0*/  @P0 BRA `(.L_x_26) ;  /* 0x0000000000040947 */ /* 0x000fea0003800000 */
[----:B------:R-:W-:Y:S01]  /*10cd0*/  BPT.TRAP 0x1 ;  /* 0x000000040000795c */ /* 0x000fe20000300000 */
.L_x_26:
[----:B------:R-:W0:Y:S01]  /*10ce0*/  S2R R8, SR_TID.X ;  /* 0x0000000000087919 */ /* 0x000e220000002100 */
[----:B------:R-:W-:Y:S01]  /*10cf0*/  IMAD.MOV.U32 R19, RZ, RZ, 0x6540 ;  /* 0x00006540ff137424 */ /* 0x000fe200078e00ff */
[----:B------:R-:W-:Y:S01]  /*10d00*/  USHF.R.S32.HI UR10, URZ, 0x1f, UR42 ;  /* 0x0000001f3f0a7899 */ /* 0x000fe2000801142a */
[----:B------:R-:W-:Y:S01]  /*10d10*/  LOP3.LUT R4, R160, 0x1, RZ, 0xc0, !PT ;  /* 0x00000001a0047812 */ /* 0x000fe200078ec0ff */
[----:B------:R-:W-:Y:S01]  /*10d20*/  ULDC.64 UR8, c[0x0][0x5d0] ;  /* 0x0001740000087ab9 */ /* 0x000fe20000000a00 */
[----:B------:R-:W-:Y:S01]  /*10d30*/  UIADD3 UR37, UR43, UR37, URZ ;  /* 0x000000252b257290 */ /* 0x000fe2000fffe03f */
[----:B------:R-:W-:Y:S01]  /*10d40*/  MOV R6, UR8 ;  /* 0x0000000800067c02 */ /* 0x000fe20008000f00 */
[----:B------:R-:W-:Y:S01]  /*10d50*/  UIMAD UR4, UR10, UR8, URZ ;  /* 0x000000080a0472a4 */ /* 0x000fe2000f8e023f */
[----:B------:R-:W-:Y:S01]  /*10d60*/  IMAD.SHL.U32 R3, R4, 0x40, RZ ;  /* 0x0000004004037824 */ /* 0x000fe200078e00ff */
[----:B------:R-:W-:Y:S02]  /*10d70*/  UIMAD.WIDE UR6, UR40, 0x100, URZ ;  /* 0x00000100280678a5 */ /* 0x000fe4000f8e023f */
[----:B------:R-:W-:Y:S01]  /*10d80*/  UIMAD UR4, UR42, UR9, UR4 ;  /* 0x000000092a0472a4 */ /* 0x000fe2000f8e0204 */
[----:B------:R-:W-:Y:S01]  /*10d90*/  ULDC UR8, c[0x0][0x288] ;  /* 0x0000a20000087ab9 */ /* 0x000fe20000000800 */
[----:B------:R-:W-:Y:S01]  /*10da0*/  USHF.L.U32 UR40, UR40, 0x8, URZ ;  /* 0x0000000828287899 */ /* 0x000fe2000800063f */
[----:B------:R-:W-:Y:S01]  /*10db0*/  ULDC UR5, c[0x0][0x284] ;  /* 0x0000a10000057ab9 */ /* 0x000fe20000000800 */
[----:B------:R-:W-:Y:S01]  /*10dc0*/  UISETP.GT.U32.AND UP0, UPT, UR37, 0x3, UPT ;  /* 0x000000032500788c */ /* 0x000fe2000bf04070 */
[----:B------:R-:W-:-:S03]  /*10dd0*/  MOV R17, UR5 ;  /* 0x0000000500117c02 */ /* 0x000fc60008000f00 */
[----:B------:R-:W-:Y:S01]  /*10de0*/  UISETP.LT.U32.AND UP0, UPT, UR43, 0x4, UP0 ;  /* 0x000000042b00788c */ /* 0x000fe20008701070 */
[----:B0-----:R-:W-:Y:S02]  /*10df0*/  SHF.L.U32 R18, R8, 0x1, RZ ;  /* 0x0000000108127819 */ /* 0x001fe400000006ff */
[----:B------:R-:W-:Y:S02]  /*10e00*/  SHF.R.U32.HI R0, RZ, 0x2, R8 ;  /* 0x00000002ff007819 */ /* 0x000fe40000011608 */
[----:B------:R-:W-:Y:S02]  /*10e10*/  LOP3.LUT R18, R18, 0x6, RZ, 0xc0, !PT ;  /* 0x0000000612127812 */ /* 0x000fe400078ec0ff */
[----:B------:R-:W-:Y:S02]  /*10e20*/  LOP3.LUT R5, R8, 0x60, RZ, 0xc0, !PT ;  /* 0x0000006008057812 */ /* 0x000fe400078ec0ff */
[----:B------:R-:W-:Y:S01]  /*10e30*/  PRMT R18, R18, R19, UR41 ;  /* 0x0000002912127e16 */ /* 0x000fe20008000013 */
[----:B------:R-:W-:Y:S01]  /*10e40*/  USHF.L.U32 UR41, UR41, 0x8, URZ ;  /* 0x0000000829297899 */ /* 0x000fe2000800063f */
[----:B------:R-:W-:-:S02]  /*10e50*/  LOP3.LUT R0, R0, 0x7, RZ, 0xc0, !PT ;  /* 0x0000000700007812 */ /* 0x000fc400078ec0ff */
[----:B------:R-:W-:Y:S01]  /*10e60*/  SHF.R.S32.HI R19, RZ, 0x1f, R18 ;  /* 0x0000001fff137819 */ /* 0x000fe20000011412 */
[----:B------:R-:W-:Y:S01]  /*10e70*/  UISETP.GE.AND UP1, UPT, UR41, UR8, UPT ;  /* 0x000000082900728c */ /* 0x000fe2000bf26270 */
[----:B------:R-:W-:Y:S02]  /*10e80*/  SHF.R.U32.HI R5, RZ, 0x1, R5 ;  /* 0x00000001ff057819 */ /* 0x000fe40000011605 */
[----:B------:R-:W-:Y:S01]  /*10e90*/  LOP3.LUT R3, R3, 0x40, R0, 0xe2, !PT ;  /* 0x0000004003037812 */ /* 0x000fe200078ee200 */
[----:B------:R-:W-:Y:S01]  /*10ea0*/  IMAD.WIDE.U32 R6, R6, UR42, R18 ;  /* 0x0000002a06067c25 */ /* 0x000fe2000f8e0012 */
[----:B------:R-:W-:Y:S01]  /*10eb0*/  IADD3 R0, RZ, -R5, -R0 ;  /* 0x80000005ff007210 */ /* 0x000fe20007ffe800 */
[----:B------:R-:W-:Y:S01]  /*10ec0*/  UISETP.GE.OR UP1, UPT, UR40, UR5, UP1 ;  /* 0x000000052800728c */ /* 0x000fe20008f26670 */
[----:B------:R-:W-:Y:S01]  /*10ed0*/  LOP3.LUT R3, R3, UR6, R5, 0xfe, !PT ;  /* 0x0000000603037c12 */ /* 0x000fe2000f8efe05 */
[----:B------:R-:W-:Y:S01]  /*10ee0*/  VIADD R7, R7, UR4 ;  /* 0x0000000407077c36 */ /* 0x000fe20008000000 */
[----:B------:R-:W-:Y:S01]  /*10ef0*/  USHF.R.U32.HI UR4, URZ, 0x2, UR37 ;  /* 0x000000023f047899 */ /* 0x000fe20008011625 */
[----:B------:R-:W-:Y:S01]  /*10f00*/  IMAD R0, R4, -0x40, R0 ;  /* 0xffffffc004007824 */ /* 0x000fe200078e0200 */
[----:B------:R-:W-:Y:S01]  /*10f10*/  USEL UR5, URZ, 0x1, !UP0 ;  /* 0x000000013f057887 */ /* 0x000fe2000c000000 */
[----:B------:R-:W-:Y:S01]  /*10f20*/  PLOP3.LUT P0, PT, PT, PT, UP1, 0x80, 0x0 ;  /* 0x000000000000781c */ /* 0x000fe20003f0f018 */
[----:B------:R-:W-:Y:S01]  /*10f30*/  ULOP3.LUT UR4, UR4, 0x1, URZ, 0xc0, !UPT ;  /* 0x0000000104047892 */ /* 0x000fe2000f8ec03f */
[----:B------:R-:W-:Y:S01]  /*10f40*/  IMAD.MOV.U32 R4, RZ, RZ, -0x2 ;  /* 0xfffffffeff047424 */ /* 0x000fe200078e00ff */
[----:B------:R-:W-:Y:S01]  /*10f50*/  IADD3 R17, R17, -UR40, R0 ;  /* 0x8000002811117c10 */ /* 0x000fe2000fffe000 */
[----:B------:R-:W-:Y:S01]  /*10f60*/  ULOP3.LUT UR37, UR37, 0x3, URZ, 0xc0, !UPT ;  /* 0x0000000325257892 */ /* 0x000fe2000f8ec03f */
[----:B------:R-:W-:Y:S01]  /*10f70*/  LOP3.LUT R0, R8, 0x3, RZ, 0xc0, !PT ;  /* 0x0000000308007812 */ /* 0x000fe200078ec0ff */
[----:B------:R-:W-:Y:S01]  /*10f80*/  UISETP.NE.U32.AND UP2, UPT, UR4, 0x1, UPT ;  /* 0x000000010400788c */ /* 0x000fe2000bf45070 */
[----:B------:R-:W-:-:S03]  /*10f90*/  UMOV UR40, 0xffffffff ;  /* 0xffffffff00287882 */ /* 0x000fc60000000000 */
[----:B------:R-:W-:Y:S01]  /*10fa0*/  UISETP.GT.U32.AND UP2, UPT, UR43, 0x3, !UP2 ;  /* 0x000000032b00788c */ /* 0x000fe2000d744070 */
[----:B------:R-:W-:-:S03]  /*10fb0*/  IMAD R0, R0, R4, UR8 ;  /* 0x0000000800007e24 */ /* 0x000fc6000f8e0204 */
[----:B------:R-:W-:Y:S02]  /*10fc0*/  USEL UR4, URZ, 0x1, !UP2 ;  /* 0x000000013f047887 */ /* 0x000fe4000d000000 */
[----:B------:R-:W-:Y:S02]  /*10fd0*/  IADD3 R0, R0, -UR41, RZ ;  /* 0x8000002900007c10 */ /* 0x000fe4000fffe0ff */
[----:B------:R-:W-:Y:S01]  /*10fe0*/  ULOP3.LUT UR36, UR4, UR36, UR5, 0x96, !UPT ;  /* 0x0000002404247292 */ /* 0x000fe2000f8e9605 */
[----:B------:R-:W-:Y:S11]  /*10ff0*/  @P0 BRA `(.L_x_28) ;  /* 0x000000d4007c0947 */ /* 0x000ff60003800000 */
[----:B------:R-:W-:Y:S01]  /*11000*/  FSETP.NEU.AND P0, PT, R16, RZ, PT ;  /* 0x000000ff1000720b */ /* 0x000fe20003f0d000 */
[----:B------:R-:W-:Y:S01]  /*11010*/  ULDC.64 UR8, c[0x0][0x5c8] ;  /* 0x0001720000087ab9 */ /* 0x000fe20000000a00 */
[----:B------:R-:W-:Y:S01]  /*11020*/  ISETP.GT.AND P3, PT, R17, RZ, PT ;  /* 0x000000ff1100720c */ /* 0x000fe20003f64270 */
[----:B------:R-:W-:Y:S01]  /*11030*/  UIMAD UR4, UR7, UR8, URZ ;  /* 0x00000008070472a4 */ /* 0x000fe2000f8e023f */
[----:B------:R-:W-:Y:S01]  /*11040*/  IMAD.U32 R10, RZ, RZ, UR9 ;  /* 0x00000009ff0a7e24 */ /* 0x000fe2000f8e00ff */
[----:B------:R-:W-:Y:S01]  /*11050*/  BSSY B0, `(.L_x_28) ;  /* 0x0000d59000007945 */ /* 0x000fe20003800000 */
[----:B------:R-:W-:Y:S01]  /*11060*/  IMAD.WIDE.U32 R6, R3, UR8, R6 ;  /* 0x0000000803067c25 */ /* 0x000fe2000f8e0006 */
[----:B------:R-:W-:-:S03]  /*11070*/  ISETP.GT.AND P1, PT, R0, RZ, P3 ;  /* 0x000000ff0000720c */ /* 0x000fc60001f24270 */
[----:B------:R-:W-:-:S05]  /*11080*/  IMAD R10, R3, R10, UR4 ;  /* 0x00000004030a7e24 */ /* 0x000fca000f8e020a */
[----:B------:R-:W-:Y:S01]  /*11090*/  IADD3 R10, R7, R10, RZ ;  /* 0x0000000a070a7210 */ /* 0x000fe20007ffe0ff */
[----:B------:R-:W-:Y:S06]  /*110a0*/  @!P0 BRA `(.L_x_29) ;  /* 0x0000009400188947 */ /* 0x000fec0003800000 */
[----:B------:R-:W0:Y:S01]  /*110b0*/  LDC.64 R22, c[0x0][0x5b8] ;  /* 0x00016e00ff167b82 */ /* 0x000e220000000a00 */
[----:B------:R-:W2:Y:S01]  /*110c0*/  LDL.LU R11, [R1] ;  /* 0x00000000010b7983 */ /* 0x000ea20000300800 */
[----:B------:R-:W-:-:S06]  /*110d0*/  ULDC.64 UR4, c[0x0][0x5c0] ;  /* 0x0001700000047ab9 */ /* 0x000fcc0000000a00 */
[----:B------:R-:W1:Y:S08]  /*110e0*/  LDC.64 R14, c[0x0][0x5b0] ;  /* 0x00016c00ff0e7b82 */ /* 0x000e700000000a00 */
[----:B------:R-:W3:Y:S01]  /*110f0*/  LDC.64 R12, c[0x0][0x5a8] ;  /* 0x00016a00ff0c7b82 */ /* 0x000ee20000000a00 */
[C---:B0-----:R-:W-:Y:S02]  /*11100*/  IMAD R157, R22.reuse, UR10, RZ ;  /* 0x0000000a169d7c24 */ /* 0x041fe4000f8e02ff */
[----:B------:R-:W-:-:S04]  /*11110*/  IMAD.WIDE.U32 R152, R22, UR42, R18 ;  /* 0x0000002a16987c25 */ /* 0x000fc8000f8e0012 */
[----:B------:R-:W-:Y:S01]  /*11120*/  IMAD R157, R23, UR42, R157 ;  /* 0x0000002a179d7c24 */ /* 0x000fe2000f8e029d */
[----:B------:R-:W-:Y:S01]  /*11130*/  MOV R20, R152 ;  /* 0x0000009800147202 */ /* 0x000fe20000000f00 */
[----:B-1----:R-:W-:Y:S02]  /*11140*/  IMAD R156, R14, UR7, RZ ;  /* 0x000000070e9c7c24 */ /* 0x002fe4000f8e02ff */
[----:B------:R-:W-:Y:S02]  /*11150*/  IMAD.IADD R21, R153, 0x1, R157 ;  /* 0x0000000199157824 */ /* 0x000fe400078e029d */
[C---:B------:R-:W-:Y:S02]  /*11160*/  IMAD R156, R3.reuse, R15, R156 ;  /* 0x0000000f039c7224 */ /* 0x040fe400078e029c */
[----:B------:R-:W-:-:S04]  /*11170*/  IMAD.WIDE.U32 R4, R3, R14, R20 ;  /* 0x0000000e03047225 */ /* 0x000fc800078e0014 */
[----:B------:R-:W-:Y:S01]  /*11180*/  IMAD.IADD R5, R5, 0x1, R156 ;  /* 0x0000000105057824 */ /* 0x000fe200078e029c */
[----:B---3--:R-:W-:-:S04]  /*11190*/  LEA R8, P0, R4, R12, 0x2 ;  /* 0x0000000c04087211 */ /* 0x008fc800078010ff */
[----:B------:R-:W-:-:S05]  /*111a0*/  LEA.HI.X R9, R4, R13, R5, 0x2, P0 ;  /* 0x0000000d04097211 */ /* 0x000fca00000f1405 */
[----:B------:R-:W3:Y:S01]  /*111b0*/  @P1 LDG.E.LTC128B R23, desc[UR44][R8.64] ;  /* 0x0000002c08171981 */ /* 0x000ee2000c1e1920 */
[C---:B------:R-:W-:Y:S01]  /*111c0*/  LEA R4, P0, R6.reuse, UR4, 0x2 ;  /* 0x0000000406047c11 */ /* 0x040fe2000f8010ff */
[----:B------:R-:W-:Y:S03]  /*111d0*/  BSSY B1, `(.L_x_30) ;  /* 0x000000e000017945 */ /* 0x000fe60003800000 */
[----:B------:R-:W-:Y:S01]  /*111e0*/  LEA.HI.X R5, R6, UR5, R10, 0x2, P0 ;  /* 0x0000000506057c11 */ /* 0x000fe200080f140a */
[----:B---3--:R-:W-:-:S04]  /*111f0*/  FMUL R6, R23, R16 ;  /* 0x0000001017067220 */ /* 0x008fc80000400000 */
[----:B--2---:R-:W-:-:S05]  /*11200*/  FFMA R6, R11, R2, R6 ;  /* 0x000000020b067223 */ /* 0x004fca0000000006 */
[----:B------:R0:W-:Y:S02]  /*11210*/  @P1 STG.E desc[UR44][R4.64], R6 ;  /* 0x0000000604001986 */ /* 0x0001e4000c10192c */
[----:B0-----:R-:W-:-:S05]  /*11220*/  IMAD.WIDE.U32 R6, R3, R14, R18 ;  /* 0x0000000e03067225 */ /* 0x001fca00078e0012 */
[----:B------:R-:W-:-:S03]  /*11230*/  IADD3 R7, R156, R7, RZ ;  /* 0x000000079c077210 */ /* 0x000fc60007ffe0ff */
[----:B------:R-:W-:-:S04]  /*11240*/  IMAD.WIDE.U32 R6, R22, UR42, R6 ;  /* 0x0000002a16067c25 */ /* 0x000fc8000f8e0006 */
[----:B------:R-:W-:Y:S01]  /*11250*/  IMAD.IADD R7, R157, 0x1, R7 ;  /* 0x000000019d077824 */ /* 0x000fe200078e0207 */
[----:B------:R-:W-:-:S04]  /*11260*/  LEA R10, P0, R6, R12, 0x2 ;  /* 0x0000000c060a7211 */ /* 0x000fc800078010ff */
[----:B------:R-:W-:Y:S02]  /*11270*/  LEA.HI.X R11, R6, R13, R7, 0x2, P0 ;  /* 0x0000000d060b7211 */ /* 0x000fe400000f1407 */
[----:B------:R-:W-:-:S13]  /*11280*/  ISETP.GT.AND P0, PT, R0, 0x1, P3 ;  /* 0x000000010000780c */ /* 0x000fda0001f04270 */
[----:B------:R-:W-:Y:S05]  /*11290*/  @!P0 BRA `(.L_x_31) ;  /* 0x0000000000048947 */ /* 0x000fea0003800000 */
[----:B------:R0:W5:Y:S02]  /*112a0*/  LDG.E.LTC128B R23, desc[UR44][R10.64+0x4] ;  /* 0x0000042c0a177981 */ /* 0x000164000c1e1920 */
.L_x_31:
[----:B------:R-:W-:Y:S05]  /*112b0*/  BSYNC B1 ;  /* 0x0000000000017941 */ /* 0x000fea0003800000 */
.L_x_30:
[----:B------:R-:W2:Y:S01]  /*112c0*/  LDL.LU R7, [R1+0x4] ;  /* 0x0000040001077983 */ /* 0x000ea20000300800 */
[----:B-----5:R-:W-:Y:S01]  /*112d0*/  FMUL R6, R23, R16 ;  /* 0x0000001017067220 */ /* 0x020fe20000400000 */
[C---:B------:R-:W-:Y:S02]  /*112e0*/  SHF.L.U64.HI R155, R14.reuse, 0x3, R15 ;  /* 0x000000030e9b7819 */ /* 0x040fe4000001020f */
[----:B------:R-:W-:Y:S01]  /*112f0*/  SHF.L.U32 R154, R14, 0x3, RZ ;  /* 0x000000030e9a7819 */ /* 0x000fe200000006ff */
[----:B------:R-:W3:Y:S01]  /*11300*/  LDL.LU R159, [R1+0x8] ;  /* 0x00000800019f7983 */ /* 0x000ee20000300800 */
[----:B------:R-:W-:Y:S01]  /*11310*/  ISETP.GT.AND P1, PT, R17, 0x8, PT ;  /* 0x000000081100780c */ /* 0x000fe20003f24270 */
[----:B--2---:R-:W-:-:S05]  /*11320*/  FFMA R6, R7, R2, R6 ;  /* 0x0000000207067223 */ /* 0x004fca0000000006 */
[----:B------:R1:W-:Y:S01]  /*11330*/  @P0 STG.E desc[UR44][R4.64+0x4], R6 ;  /* 0x0000040604000986 */ /* 0x0003e2000c10192c */
[----:B------:R-:W-:Y:S01]  /*11340*/  ISETP.GT.AND P0, PT, R0, RZ, P1 ;  /* 0x000000ff0000720c */ /* 0x000fe20000f04270 */
[----:B-1----:R-:W-:-:S04]  /*11350*/  IMAD.WIDE.U32 R6, R3, R14, R154 ;  /* 0x0000000e03067225 */ /* 0x002fc800078e009a */
[----:B------:R-:W-:Y:S01]  /*11360*/  IMAD.IADD R156, R156, 0x1, R7 ;  /* 0x000000019c9c7824 */ /* 0x000fe200078e0207 */
[----:B------:R-:W-:-:S04]  /*11370*/  IADD3 R7, P2, R152, R6, RZ ;  /* 0x0000000698077210 */ /* 0x000fc80007f5e0ff */
[----:B------:R-:W-:Y:S02]  /*11380*/  IADD3.X R9, R156, R21, RZ, P2, !PT ;  /* 0x000000159c097210 */ /* 0x000fe400017fe4ff */
[----:B------:R-:W-:-:S04]  /*11390*/  LEA R8, P2, R7, R12, 0x2 ;  /* 0x0000000c07087211 */ /* 0x000fc800078410ff */
[----:B------:R-:W-:-:S05]  /*113a0*/  LEA.HI.X R9, R7, R13, R9, 0x2, P2 ;  /* 0x0000000d07097211 */ /* 0x000fca00010f1409 */
[----:B------:R1:W2:Y:S01]  /*113b0*/  @P0 LDG.E.LTC128B R23, desc[UR44][R8.64] ;  /* 0x0000002c08170981 */ /* 0x0002a2000c1e1920 */
[----:B------:R-:W-:Y:S01]  /*113c0*/  IADD3 R6, P2, R18, R6, RZ ;  /* 0x0000000612067210 */ /* 0x000fe20007f5e0ff */
[----:B------:R-:W-:Y:S01]  /*113d0*/  IMAD.U32 R158, RZ, RZ, UR8 ;  /* 0x00000008ff9e7e24 */ /* 0x000fe2000f8e00ff */
[----:B------:R-:W-:Y:S01]  /*113e0*/  ISETP.GT.AND P4, PT, R0, 0x1, P1 ;  /* 0x000000010000780c */ /* 0x000fe20000f84270 */
[----:B------:R-:W-:Y:S02]  /*113f0*/  BSSY B1, `(.L_x_32) ;  /* 0x0000011000017945 */ /* 0x000fe40003800000 */
[----:B------:R-:W-:Y:S01]  /*11400*/  IMAD.X R7, R19, 0x1, R156, P2 ;  /* 0x0000000113077824 */ /* 0x000fe200010e069c */
[----:B------:R-:W-:Y:S02]  /*11410*/  MOV R156, UR9 ;  /* 0x00000009009c7c02 */ /* 0x000fe40008000f00 */
[----:B------:R-:W-:Y:S01]  /*11420*/  SHF.L.U32 R158, R158, 0x5, RZ ;  /* 0x000000059e9e7819 */ /* 0x000fe200000006ff */
[----:B------:R-:W-:-:S05]  /*11430*/  IMAD.WIDE.U32 R6, R22, UR42, R6 ;  /* 0x0000002a16067c25 */ /* 0x000fca000f8e0006 */
[----:B------:R-:W-:Y:S02]  /*11440*/  IADD3 R7, R157, R7, RZ ;  /* 0x000000079d077210 */ /* 0x000fe40007ffe0ff */
[----:B-1----:R-:W-:-:S04]  /*11450*/  LEA R8, P2, R6, R12, 0x2 ;  /* 0x0000000c06087211 */ /* 0x002fc800078410ff */
[----:B------:R-:W-:Y:S01]  /*11460*/  LEA.HI.X R9, R6, R13, R7, 0x2, P2 ;  /* 0x0000000d06097211 */ /* 0x000fe200010f1407 */
[----:B------:R-:W-:-:S05]  /*11470*/  IMAD.U32 R6, RZ, RZ, UR8 ;  /* 0x00000008ff067e24 */ /* 0x000fca000f8e00ff */
[----:B------:R-:W-:Y:S01]  /*11480*/  SHF.L.U64.HI R156, R6, 0x5, R156 ;  /* 0x00000005069c7819 */ /* 0x000fe2000001029c */
[----:B--2---:R-:W-:-:S04]  /*11490*/  FMUL R6, R23, R16 ;  /* 0x0000001017067220 */ /* 0x004fc80000400000 */
[----:B---3--:R-:W-:Y:S01]  /*114a0*/  FFMA R159, R159, R2, R6 ;  /* 0x000000029f9f7223 */ /* 0x008fe20000000006 */
[----:B------:R-:W-:-:S05]  /*114b0*/  IADD3 R6, P2, R158, R4, RZ ;  /* 0x000000049e067210 */ /* 0x000fca0007f5e0ff */
[----:B------:R-:W-:-:S05]  /*114c0*/  IMAD.X R7, R156, 0x1, R5, P2 ;  /* 0x000000019c077824 */ /* 0x000fca00010e0605 */
[----:B------:R1:W-:Y:S01]  /*114d0*/  @P0 STG.E desc[UR44][R6.64], R159 ;  /* 0x0000009f06000986 */ /* 0x0003e2000c10192c */
[----:B------:R-:W-:Y:S05]  /*114e0*/  @!P4 BRA `(.L_x_33) ;  /* 0x000000000004c947 */ /* 0x000fea0003800000 */
[----:B------:R2:W5:Y:S02]  /*114f0*/  LDG.E.LTC128B R23, desc[UR44][R8.64+0x4] ;  /* 0x0000042c08177981 */ /* 0x000564000c1e1920 */
.L_x_33:
[----:B------:R-:W-:Y:S05]  /*11500*/  BSYNC B1 ;  /* 0x0000000000017941 */ /* 0x000fea0003800000 */
.L_x_32:
[----:B------:R-:W3:Y:S01]  /*11510*/  LDL.LU R161, [R1+0xc] ;  /* 0x00000c0001a17983 */ /* 0x000ee20000300800 */
[----:B-1---5:R-:W-:Y:S01]  /*11520*/  FMUL R159, R23, R16 ;  /* 0x00000010179f7220 */ /* 0x022fe20000400000 */
[----:B------:R-:W-:Y:S01]  /*11530*/  ISETP.GT.AND P0, PT, R0, 0x8, P3 ;  /* 0x000000080000780c */ /* 0x000fe20001f04270 */
[----:B------:R-:W-:Y:S02]  /*11540*/  BSSY B1, `(.L_x_34) ;  /* 0x0000005000017945 */ /* 0x000fe40003800000 */
[----:B---3--:R-:W-:-:S05]  /*11550*/  FFMA R159, R161, R2, R159 ;  /* 0x00000002a19f7223 */ /* 0x008fca000000009f */
[----:B------:R1:W-:Y:S05]  /*11560*/  @P4 STG.E desc[UR44][R6.64+0x4], R159 ;  /* 0x0000049f06004986 */ /* 0x0003ea000c10192c */
[----:B------:R-:W-:Y:S05]  /*11570*/  @!P0 BRA `(.L_x_35) ;  /* 0x0000000000048947 */ /* 0x000fea0003800000 */
[----:B------:R3:W5:Y:S02]  /*11580*/  LDG.E.LTC128B R23, desc[UR44][R10.64+0x20] ;  /* 0x0000202c0a177981 */ /* 0x000764000c1e1920 */
.L_x_35:
[----:B------:R-:W-:Y:S05]  /*11590*/  BSYNC B1 ;  /* 0x0000000000017941 */ /* 0x000fea0003800000 */
.L_x_34:
[----:B------:R-:W4:Y:S01]  /*115a0*/  LDL.LU R161, [R1+0x10] ;  /* 0x0000100001a17983 */ /* 0x000f220000300800 */
[----:B-1---5:R-:W-:Y:S01]  /*115b0*/  FMUL R159, R23, R16 ;  /* 0x00000010179f7220 */ /* 0x022fe20000400000 */
[----:B------:R-:W-:Y:S01]  /*115c0*/  ISETP.GT.AND P2, PT, R0, 0x9, P3 ;  /* 0x000000090000780c */ /* 0x000fe20001f44270 */
[----:B------:R-:W-:Y:S02]  /*115d0*/  BSSY B1, `(.L_x_36) ;  /* 0x0000005000017945 */ /* 0x000fe40003800000 */
[----:B----4-:R-:W-:-:S05]  /*115e0*/  FFMA R159, R161, R2, R159 ;  /* 0x00000002a19f7223 */ /* 0x010fca000000009f */
[----:B------:R1:W-:Y:S05]  /*115f0*/  @P0 STG.E desc[UR44][R4.64+0x20], R159 ;  /* 0x0000209f04000986 */ /* 0x0003ea000c10192c */
[----:B------:R-:W-:Y:S05]  /*11600*/  @!P2 BRA `(.L_x_37) ;  /* 0x000000000004a947 */ /* 0x000fea0003800000 */
[----:B------:R4:W5:Y:S02]  /*11610*/  LDG.E.LTC128B R23, desc[UR44][R10.64+0x24] ;  /* 0x0000242c0a177981 */ /* 0x000964000c1e1920 */
.L_x_37:
[----:B------:R-:W-:Y:S05]  /*11620*/  BSYNC B1 ;  /* 0x0000000000017941 */ /* 0x000fea0003800000 */
.L_x_36:
[----:B------:R-:W2:Y:S01]  /*11630*/  LDL.LU R161, [R1+0x14] ;  /* 0x0000140001a17983 */ /* 0x000ea20000300800 */
[----:B-1---5:R-:W-:Y:S01]  /*11640*/  FMUL R159, R23, R16 ;  /* 0x00000010179f7220 */ /* 0x022fe20000400000 */
[----:B------:R-:W-:Y:S01]  /*11650*/  ISETP.GT.AND P0, PT, R0, 0x8, P1 ;  /* 0x000000080000780c */ /* 0x000fe20000f04270 */
[----:B------:R-:W-:Y:S02]  /*11660*/  BSSY B1, `(.L_x_38) ;  /* 0x0000005000017945 */ /* 0x000fe40003800000 */
[----:B--2---:R-:W-:-:S05]  /*11670*/  FFMA R159, R161, R2, R159 ;  /* 0x00000002a19f7223 */ /* 0x004fca000000009f */
[----:B------:R1:W-:Y:S05]  /*11680*/  @P2 STG.E desc[UR44][R4.64+0x24], R159 ;  /* 0x0000249f04002986 */ /* 0x0003ea000c10192c */
[----:B------:R-:W-:Y:S05]  /*11690*/  @!P0 BRA `(.L_x_39) ;  /* 0x0000000000048947 */ /* 0x000fea0003800000 */
[----:B------:R2:W5:Y:S02]  /*116a0*/  LDG.E.LTC128B R23, desc[UR44][R8.64+0x20] ;  /* 0x0000202c08177981 */ /* 0x000564000c1e1920 */
.L_x_39:
[----:B------:R-:W-:Y:S05]  /*116b0*/  BSYNC B1 ;  /* 0x0000000000017941 */ /* 0x000fea0003800000 */
.L_x_38:
        /* <DEDUP_REMOVED lines=8> */
.L_x_41:
[----:B------:R-:W-:Y:S05]  /*11740*/  BSYNC B1 ;  /* 0x0000000000017941 */ /* 0x000fea0003800000 */
.L_x_40:
        /* <DEDUP_REMOVED lines=8> */
.L_x_43:
[----:B------:R-:W-:Y:S05]  /*117d0*/  BSYNC B1 ;  /* 0x0000000000017941 */ /* 0x000fea0003800000 */
.L_x_42:
        /* <DEDUP_REMOVED lines=8> */
.L_x_45:
[----:B------:R-:W-:Y:S05]  /*11860*/  BSYNC B1 ;  /* 0x0000000000017941 */ /* 0x000fea0003800000 */
.L_x_44:
        /* <DEDUP_REMOVED lines=8> */
.L_x_47:
[----:B------:R-:W-:Y:S05]  /*118f0*/  BSYNC B1 ;  /* 0x0000000000017941 */ /* 0x000fea0003800000 */
.L_x_46:
        /* <DEDUP_REMOVED lines=8> */
.L_x_49:
[----:B------:R-:W-:Y:S05]  /*11980*/  BSYNC B1 ;  /* 0x0000000000017941 */ /* 0x000fea0003800000 */
.L_x_48:
        /* <DEDUP_REMOVED lines=8> */
.L_x_51:
[----:B------:R-:W-:Y:S05]  /*11a10*/  BSYNC B1 ;  /* 0x0000000000017941 */ /* 0x000fea0003800000 */
.L_x_50:
        /* <DEDUP_REMOVED lines=8> */
.L_x_53:
[----:B------:R-:W-:Y:S05]  /*11aa0*/  BSYNC B1 ;  /* 0x0000000000017941 */ /* 0x000fea0003800000 */
.L_x_52:
        /* <DEDUP_REMOVED lines=8> */
.L_x_55:
[----:B------:R-:W-:Y:S05]  /*11b30*/  BSYNC B1 ;  /* 0x0000000000017941 */ /* 0x000fea0003800000 */
.L_x_54:
        /* <DEDUP_REMOVED lines=8> */
.L_x_57:
[----:B------:R-:W-:Y:S05]  /*11bc0*/  BSYNC B1 ;  /* 0x0000000000017941 */ /* 0x000fea0003800000 */
.L_x_56:
        /* <DEDUP_REMOVED lines=8> */
.L_x_59:
[----:B------:R-:W-:Y:S05]  /*11c50*/  BSYNC B1 ;  /* 0x0000000000017941 */ /* 0x000fea0003800000 */
.L_x_58:
        /* <DEDUP_REMOVED lines=8> */
.L_x_61:
[----:B------:R-:W-:Y:S05]  /*11ce0*/  BSYNC B1 ;  /* 0x0000000000017941 */ /* 0x000fea0003800000 */
.L_x_60:
        /* <DEDUP_REMOVED lines=8> */
.L_x_63:
[----:B------:R-:W-:Y:S05]  /*11d70*/  BSYNC B1 ;  /* 0x0000000000017941 */ /* 0x000fea0003800000 */
.L_x_62:
        /* <DEDUP_REMOVED lines=8> */
.L_x_65:
[----:B------:R-:W-:Y:S05]  /*11e00*/  BSYNC B1 ;  /* 0x0000000000017941 */ /* 0x000fea0003800000 */
.L_x_64:
        /* <DEDUP_REMOVED lines=8> */
.L_x_67:
[----:B------:R-:W-:Y:S05]  /*11e90*/  BSYNC B1 ;  /* 0x0000000000017941 */ /* 0x000fea0003800000 */
.L_x_66:
        /* <DEDUP_REMOVED lines=8> */
.L_x_69:
[----:B------:R-:W-:Y:S05]  /*11f20*/  BSYNC B1 ;  /* 0x0000000000017941 */ /* 0x000fea0003800000 */
.L_x_68:
        /* <DEDUP_REMOVED lines=8> */
.L_x_71:
[----:B------:R-:W-:Y:S05]  /*11fb0*/  BSYNC B1 ;  /* 0x0000000000017941 */ /* 0x000fea0003800000 */
.L_x_70:
        /* <DEDUP_REMOVED lines=8> */
.L_x_73:
[----:B------:R-:W-:Y:S05]  /*12040*/  BSYNC B1 ;  /* 0x0000000000017941 */ /* 0x000fea0003800000 */
.L_x_72:
        /* <DEDUP_REMOVED lines=8> */
.L_x_75:
[----:B------:R-:W-:Y:S05]  /*120d0*/  BSYNC B1 ;  /* 0x0000000000017941 */ /* 0x000fea0003800000 */
.L_x_74:
        /* <DEDUP_REMOVED lines=8> */
.L_x_77:
[----:B------:R-:W-:Y:S05]  /*12160*/  BSYNC B1 ;  /* 0x0000000000017941 */ /* 0x000fea0003800000 */
.L_x_76:
        /* <DEDUP_REMOVED lines=8> */
.L_x_79:
[----:B------:R-:W-:Y:S05]  /*121f0*/  BSYNC B1 ;  /* 0x0000000000017941 */ /* 0x000fea0003800000 */
.L_x_78:
        /* <DEDUP_REMOVED lines=8> */
.L_x_81:
[----:B------:R-:W-:Y:S05]  /*12280*/  BSYNC B1 ;  /* 0x0000000000017941 */ /* 0x000fea0003800000 */
.L_x_80:
        /* <DEDUP_REMOVED lines=8> */
.L_x_83:
[----:B------:R-:W-:Y:S05]  /*12310*/  BSYNC B1 ;  /* 0x0000000000017941 */ /* 0x000fea0003800000 */
.L_x_82:
        /* <DEDUP_REMOVED lines=8> */
.L_x_85:
[----:B------:R-:W-:Y:S05]  /*123a0*/  BSYNC B1 ;  /* 0x0000000000017941 */ /* 0x000fea0003800000 */
.L_x_84:
        /* <DEDUP_REMOVED lines=8> */
.L_x_87:
[----:B------:R-:W-:Y:S05]  /*12430*/  BSYNC B1 ;  /* 0x0000000000017941 */ /* 0x000fea0003800000 */
.L_x_86:
        /* <DEDUP_REMOVED lines=8> */
.L_x_89:
[----:B------:R-:W-:Y:S05]  /*124c0*/  BSYNC B1 ;  /* 0x0000000000017941 */ /* 0x000fea0003800000 */
.L_x_88:
        /* <DEDUP_REMOVED lines=8> */
.L_x_91:
[----:B------:R-:W-:Y:S05]  /*12550*/  BSYNC B1 ;  /* 0x0000000000017941 */ /* 0x000fea0003800000 */
.L_x_90:
        /* <DEDUP_REMOVED lines=8> */
.L_x_93:
[----:B------:R-:W-:Y:S05]  /*125e0*/  BSYNC B1 ;  /* 0x0000000000017941 */ /* 0x000fea0003800000 */
.L_x_92:
        /* <DEDUP_REMOVED lines=8> */
.L_x_95:
[----:B------:R-:W-:Y:S05]  /*12670*/  BSYNC B1 ;  /* 0x0000000000017941 */ /* 0x000fea0003800000 */
.L_x_94:
        /* <DEDUP_REMOVED lines=8> */
.L_x_97:
[----:B------:R-:W-:Y:S05]  /*12700*/  BSYNC B1 ;  /* 0x0000000000017941 */ /* 0x000fea0003800000 */
.L_x_96:
        /* <DEDUP_REMOVED lines=8> */
.L_x_99:
[----:B------:R-:W-:Y:S05]  /*12790*/  BSYNC B1 ;  /* 0x0000000000017941 */ /* 0x000fea0003800000 */
.L_x_98:
        /* <DEDUP_REMOVED lines=8> */
.L_x_101:
[----:B------:R-:W-:Y:S05]  /*12820*/  BSYNC B1 ;  /* 0x0000000000017941 */ /* 0x000fea0003800000 */
.L_x_100:
        /* <DEDUP_REMOVED lines=8> */
.L_x_103:
[----:B------:R-:W-:Y:S05]  /*128b0*/  BSYNC B1 ;  /* 0x0000000000017941 */ /* 0x000fea0003800000 */
.L_x_102:
        /* <DEDUP_REMOVED lines=8> */
.L_x_105:
[----:B------:R-:W-:Y:S05]  /*12940*/  BSYNC B1 ;  /* 0x0000000000017941 */ /* 0x000fea0003800000 */
.L_x_104:
        /* <DEDUP_REMOVED lines=8> */
.L_x_107:
[----:B------:R-:W-:Y:S05]  /*129d0*/  BSYNC B1 ;  /* 0x0000000000017941 */ /* 0x000fea0003800000 */
.L_x_106:
        /* <DEDUP_REMOVED lines=8> */
.L_x_109:
[----:B------:R-:W-:Y:S05]  /*12a60*/  BSYNC B1 ;  /* 0x0000000000017941 */ /* 0x000fea0003800000 */
.L_x_108:
        /* <DEDUP_REMOVED lines=8> */
.L_x_111:
[----:B------:R-:W-:Y:S05]  /*12af0*/  BSYNC B1 ;  /* 0x0000000000017941 */ /* 0x000fea0003800000 */
.L_x_110:
        /* <DEDUP_REMOVED lines=8> */
.L_x_113:
[----:B------:R-:W-:Y:S05]  /*12b80*/  BSYNC B1 ;  /* 0x0000000000017941 */ /* 0x000fea0003800000 */
.L_x_112:
        /* <DEDUP_REMOVED lines=8> */
.L_x_115:
[----:B------:R-:W-:Y:S05]  /*12c10*/  BSYNC B1 ;  /* 0x0000000000017941 */ /* 0x000fea0003800000 */
.L_x_114:
        /* <DEDUP_REMOVED lines=8> */
.L_x_117:
[----:B------:R-:W-:Y:S05]  /*12ca0*/  BSYNC B1 ;  /* 0x0000000000017941 */ /* 0x000fea0003800000 */
.L_x_116:
        /* <DEDUP_REMOVED lines=8> */
.L_x_119:
[----:B------:R-:W-:Y:S05]  /*12d30*/  BSYNC B1 ;  /* 0x0000000000017941 */ /* 0x000fea0003800000 */
.L_x_118:
        /* <DEDUP_REMOVED lines=8> */
.L_x_121:
[----:B------:R-:W-:Y:S05]  /*12dc0*/  BSYNC B1 ;  /* 0x0000000000017941 */ /* 0x000fea0003800000 */
.L_x_120:
        /* <DEDUP_REMOVED lines=8> */
.L_x_123:
[----:B------:R-:W-:Y:S05]  /*12e50*/  BSYNC B1 ;  /* 0x0000000000017941 */ /* 0x000fea0003800000 */
.L_x_122:
        /* <DEDUP_REMOVED lines=8> */
.L_x_125:
[----:B------:R-:W-:Y:S05]  /*12ee0*/  BSYNC B1 ;  /* 0x0000000000017941 */ /* 0x000fea0003800000 */
.L_x_124:
        /* <DEDUP_REMOVED lines=8> */
.L_x_127:
[----:B------:R-:W-:Y:S05]  /*12f70*/  BSYNC B1 ;  /* 0x0000000000017941 */ /* 0x000fea0003800000 */
.L_x_126:
        /* <DEDUP_REMOVED lines=8> */
.L_x_129:
[----:B------:R-:W-:Y:S05]  /*13000*/  BSYNC B1 ;  /* 0x0000000000017941 */ /* 0x000fea0003800000 */
.L_x_128:
        /* <DEDUP_REMOVED lines=8> */
.L_x_131:
[----:B------:R-:W-:Y:S05]  /*13090*/  BSYNC B1 ;  /* 0x0000000000017941 */ /* 0x000fea0003800000 */
.L_x_130:
        /* <DEDUP_REMOVED lines=8> */
.L_x_133:
[----:B------:R-:W-:Y:S05]  /*13120*/  BSYNC B1 ;  /* 0x0000000000017941 */ /* 0x000fea0003800000 */
.L_x_132:
        /* <DEDUP_REMOVED lines=8> */
.L_x_135:
[----:B------:R-:W-:Y:S05]  /*131b0*/  BSYNC B1 ;  /* 0x0000000000017941 */ /* 0x000fea0003800000 */
.L_x_134:
        /* <DEDUP_REMOVED lines=8> */
.L_x_137:
[----:B------:R-:W-:Y:S05]  /*13240*/  BSYNC B1 ;  /* 0x0000000000017941 */ /* 0x000fea0003800000 */
.L_x_136:
        /* <DEDUP_REMOVED lines=8> */
.L_x_139:
[----:B------:R-:W-:Y:S05]  /*132d0*/  BSYNC B1 ;  /* 0x0000000000017941 */ /* 0x000fea0003800000 */
.L_x_138:
        /* <DEDUP_REMOVED lines=8> */
.L_x_141:
[----:B------:R-:W-:Y:S05]  /*13360*/  BSYNC B1 ;  /* 0x0000000000017941 */ /* 0x000fea0003800000 */
.L_x_140:
        /* <DEDUP_REMOVED lines=8> */
.L_x_143:
[----:B------:R-:W-:Y:S05]  /*133f0*/  BSYNC B1 ;  /* 0x0000000000017941 */ /* 0x000fea0003800000 */
.L_x_142:
        /* <DEDUP_REMOVED lines=8> */
.L_x_145:
[----:B------:R-:W-:Y:S05]  /*13480*/  BSYNC B1 ;  /* 0x0000000000017941 */ /* 0x000fea0003800000 */
.L_x_144:
        /* <DEDUP_REMOVED lines=8> */
.L_x_147:
[----:B------:R-:W-:Y:S05]  /*13510*/  BSYNC B1 ;  /* 0x0000000000017941 */ /* 0x000fea0003800000 */
.L_x_146:
        /* <DEDUP_REMOVED lines=8> */
.L_x_149:
[----:B------:R-:W-:Y:S05]  /*135a0*/  BSYNC B1 ;  /* 0x0000000000017941 */ /* 0x000fea0003800000 */
.L_x_148:
        /* <DEDUP_REMOVED lines=8> */
.L_x_151:
[----:B------:R-:W-:Y:S05]  /*13630*/  BSYNC B1 ;  /* 0x0000000000017941 */ /* 0x000fea0003800000 */
.L_x_150:
        /* <DEDUP_REMOVED lines=8> */
.L_x_153:
[----:B------:R-:W-:Y:S05]  /*136c0*/  BSYNC B1 ;  /* 0x0000000000017941 */ /* 0x000fea0003800000 */
.L_x_152:
        /* <DEDUP_REMOVED lines=8> */
.L_x_155:
[----:B------:R-:W-:Y:S05]  /*13750*/  BSYNC B1 ;  /* 0x0000000000017941 */ /* 0x000fea0003800000 */
.L_x_154:
        /* <DEDUP_REMOVED lines=8> */
.L_x_157:
[----:B------:R-:W-:Y:S05]  /*137e0*/  BSYNC B1 ;  /* 0x0000000000017941 */ /* 0x000fea0003800000 */
.L_x_156:
        /* <DEDUP_REMOVED lines=8> */
.L_x_159:
[----:B------:R-:W-:Y:S05]  /*13870*/  BSYNC B1 ;  /* 0x0000000000017941 */ /* 0x000fea0003800000 */
.L_x_158:
        /* <DEDUP_REMOVED lines=8> */
.L_x_161:
[----:B------:R-:W-:Y:S05]  /*13900*/  BSYNC B1 ;  /* 0x0000000000017941 */ /* 0x000fea0003800000 */
.L_x_160:
        /* <DEDUP_REMOVED lines=8> */
.L_x_163:
[----:B------:R-:W-:Y:S05]  /*13990*/  BSYNC B1 ;  /* 0x0000000000017941 */ /* 0x000fea0003800000 */
.L_x_162:
        /* <DEDUP_REMOVED lines=8> */
.L_x_165:
[----:B------:R-:W-:Y:S05]  /*13a20*/  BSYNC B1 ;  /* 0x0000000000017941 */ /* 0x000fea0003800000 */
.L_x_164:
        /* <DEDUP_REMOVED lines=8> */
.L_x_167:
[----:B------:R-:W-:Y:S05]  /*13ab0*/  BSYNC B1 ;  /* 0x0000000000017941 */ /* 0x000fea0003800000 */
.L_x_166:
        /* <DEDUP_REMOVED lines=8> */
.L_x_169:
[----:B------:R-:W-:Y:S05]  /*13b40*/  BSYNC B1 ;  /* 0x0000000000017941 */ /* 0x000fea0003800000 */
.L_x_168:
        /* <DEDUP_REMOVED lines=8> */
.L_x_171:
[----:B------:R-:W-:Y:S05]  /*13bd0*/  BSYNC B1 ;  /* 0x0000000000017941 */ /* 0x000fea0003800000 */
.L_x_170:
        /* <DEDUP_REMOVED lines=8> */
.L_x_173:
[----:B------:R-:W-:Y:S05]  /*13c60*/  BSYNC B1 ;  /* 0x0000000000017941 */ /* 0x000fea0003800000 */
.L_x_172:
        /* <DEDUP_REMOVED lines=8> */
.L_x_175:
[----:B------:R-:W-:Y:S05]  /*13cf0*/  BSYNC B1 ;  /* 0x0000000000017941 */ /* 0x000fea0003800000 */
.L_x_174:
        /* <DEDUP_REMOVED lines=8> */
.L_x_177:
[----:B------:R-:W-:Y:S05]  /*13d80*/  BSYNC B1 ;  /* 0x0000000000017941 */ /* 0x000fea0003800000 */
.L_x_176:
        /* <DEDUP_REMOVED lines=8> */
.L_x_179:
[----:B------:R-:W-:Y:S05]  /*13e10*/  BSYNC B1 ;  /* 0x0000000000017941 */ /* 0x000fea0003800000 */
.L_x_178:
        /* <DEDUP_REMOVED lines=8> */
.L_x_181:
[----:B------:R-:W-:Y:S05]  /*13ea0*/  BSYNC B1 ;  /* 0x0000000000017941 */ /* 0x000fea0003800000 */
.L_x_180:
        /* <DEDUP_REMOVED lines=8> */
.L_x_183:
[----:B------:R-:W-:Y:S05]  /*13f30*/  BSYNC B1 ;  /* 0x0000000000017941 */ /* 0x000fea0003800000 */
.L_x_182:
        /* <DEDUP_REMOVED lines=8> */
.L_x_185:
[----:B------:R-:W-:Y:S05]  /*13fc0*/  BSYNC B1 ;  /* 0x0000000000017941 */ /* 0x000fea0003800000 */
.L_x_184:
        /* <DEDUP_REMOVED lines=8> */
.L_x_187:
[----:B------:R-:W-:Y:S05]  /*14050*/  BSYNC B1 ;  /* 0x0000000000017941 */ /* 0x000fea0003800000 */
.L_x_186:
        /* <DEDUP_REMOVED lines=8> */
.L_x_189:
[----:B------:R-:W-:Y:S05]  /*140e0*/  BSYNC B1 ;  /* 0x0000000000017941 */ /* 0x000fea0003800000 */
.L_x_188:
        /* <DEDUP_REMOVED lines=8> */
.L_x_191:
[----:B------:R-:W-:Y:S05]  /*14170*/  BSYNC B1 ;  /* 0x0000000000017941 */ /* 0x000fea0003800000 */
.L_x_190:
        /* <DEDUP_REMOVED lines=8> */
.L_x_193:
[----:B------:R-:W-:Y:S05]  /*14200*/  BSYNC B1 ;  /* 0x0000000000017941 */ /* 0x000fea0003800000 */
.L_x_192:
        /* <DEDUP_REMOVED lines=8> */
.L_x_195:
[----:B------:R-:W-:Y:S05]  /*14290*/  BSYNC B1 ;  /* 0x0000000000017941 */ /* 0x000fea0003800000 */
.L_x_194:
        /* <DEDUP_REMOVED lines=8> */
.L_x_197:
[----:B------:R-:W-:Y:S05]  /*14320*/  BSYNC B1 ;  /* 0x0000000000017941 */ /* 0x000fea0003800000 */
.L_x_196:
        /* <DEDUP_REMOVED lines=8> */
.L_x_199:
[----:B------:R-:W-:Y:S05]  /*143b0*/  BSYNC B1 ;  /* 0x0000000000017941 */ /* 0x000fea0003800000 */
.L_x_198:
        /* <DEDUP_REMOVED lines=8> */
.L_x_201:
[----:B------:R-:W-:Y:S05]  /*14440*/  BSYNC B1 ;  /* 0x0000000000017941 */ /* 0x000fea0003800000 */
.L_x_200:
        /* <DEDUP_REMOVED lines=8> */
.L_x_203:
[----:B------:R-:W-:Y:S05]  /*144d0*/  BSYNC B1 ;  /* 0x0000000000017941 */ /* 0x000fea0003800000 */
.L_x_202:
        /* <DEDUP_REMOVED lines=8> */
.L_x_205:
[----:B------:R-:W-:Y:S05]  /*14560*/  BSYNC B1 ;  /* 0x0000000000017941 */ /* 0x000fea0003800000 */
.L_x_204:
        /* <DEDUP_REMOVED lines=8> */
.L_x_207:
[----:B------:R-:W-:Y:S05]  /*145f0*/  BSYNC B1 ;  /* 0x0000000000017941 */ /* 0x000fea0003800000 */
.L_x_206:
        /* <DEDUP_REMOVED lines=8> */
.L_x_209:
[----:B------:R-:W-:Y:S05]  /*14680*/  BSYNC B1 ;  /* 0x0000000000017941 */ /* 0x000fea0003800000 */
.L_x_208:
        /* <DEDUP_REMOVED lines=8> */
.L_x_211:
[----:B------:R-:W-:Y:S05]  /*14710*/  BSYNC B1 ;  /* 0x0000000000017941 */ /* 0x000fea0003800000 */
.L_x_210:
        /* <DEDUP_REMOVED lines=8> */
.L_x_213:
[----:B------:R-:W-:Y:S05]  /*147a0*/  BSYNC B1 ;  /* 0x0000000000017941 */ /* 0x000fea0003800000 */
.L_x_212:
        /* <DEDUP_REMOVED lines=8> */
.L_x_215:
[----:B------:R-:W-:Y:S05]  /*14830*/  BSYNC B1 ;  /* 0x0000000000017941 */ /* 0x000fea0003800000 */
.L_x_214:
        /* <DEDUP_REMOVED lines=8> */
.L_x_217:
[----:B------:R-:W-:Y:S05]  /*148c0*/  BSYNC B1 ;  /* 0x0000000000017941 */ /* 0x000fea0003800000 */
.L_x_216:
        /* <DEDUP_REMOVED lines=8> */
.L_x_219:
[----:B------:R-:W-:Y:S05]  /*14950*/  BSYNC B1 ;  /* 0x0000000000017941 */ /* 0x000fea0003800000 */
.L_x_218:
        /* <DEDUP_REMOVED lines=8> */
.L_x_221:
[----:B------:R-:W-:Y:S05]  /*149e0*/  BSYNC B1 ;  /* 0x0000000000017941 */ /* 0x000fea0003800000 */
.L_x_220:
        /* <DEDUP_REMOVED lines=8> */
.L_x_223:
[----:B------:R-:W-:Y:S05]  /*14a70*/  BSYNC B1 ;  /* 0x0000000000017941 */ /* 0x000fea0003800000 */
.L_x_222:
        /* <DEDUP_REMOVED lines=8> */
.L_x_225:
[----:B------:R-:W-:Y:S05]  /*14b00*/  BSYNC B1 ;  /* 0x0000000000017941 */ /* 0x000fea0003800000 */
.L_x_224:
        /* <DEDUP_REMOVED lines=8> */
.L_x_227:
[----:B------:R-:W-:Y:S05]  /*14b90*/  BSYNC B1 ;  /* 0x0000000000017941 */ /* 0x000fea0003800000 */
.L_x_226:
        /* <DEDUP_REMOVED lines=8> */
.L_x_229:
[----:B------:R-:W-:Y:S05]  /*14c20*/  BSYNC B1 ;  /* 0x0000000000017941 */ /* 0x000fea0003800000 */
.L_x_228:
        /* <DEDUP_REMOVED lines=8> */
.L_x_231:
[----:B------:R-:W-:Y:S05]  /*14cb0*/  BSYNC B1 ;  /* 0x0000000000017941 */ /* 0x000fea0003800000 */
.L_x_230:
        /* <DEDUP_REMOVED lines=8> */
.L_x_233:
[----:B------:R-:W-:Y:S05]  /*14d40*/  BSYNC B1 ;  /* 0x0000000000017941 */ /* 0x000fea0003800000 */
.L_x_232:
        /* <DEDUP_REMOVED lines=8> */
.L_x_235:
[----:B------:R-:W-:Y:S05]  /*14dd0*/  BSYNC B1 ;  /* 0x0000000000017941 */ /* 0x000fea0003800000 */
.L_x_234:
        /* <DEDUP_REMOVED lines=8> */
.L_x_237:
[----:B------:R-:W-:Y:S05]  /*14e60*/  BSYNC B1 ;  /* 0x0000000000017941 */ /* 0x000fea0003800000 */
.L_x_236:
        /* <DEDUP_REMOVED lines=8> */
.L_x_239:
[----:B------:R-:W-:Y:S05]  /*14ef0*/  BSYNC B1 ;  /* 0x0000000000017941 */ /* 0x000fea0003800000 */
.L_x_238:
        /* <DEDUP_REMOVED lines=8> */
.L_x_241:
[----:B------:R-:W-:Y:S05]  /*14f80*/  BSYNC B1 ;  /* 0x0000000000017941 */ /* 0x000fea0003800000 */
.L_x_240:
        /* <DEDUP_REMOVED lines=8> */
.L_x_243:
[----:B------:R-:W-:Y:S05]  /*15010*/  BSYNC B1 ;  /* 0x0000000000017941 */ /* 0x000fea0003800000 */
.L_x_242:
        /* <DEDUP_REMOVED lines=8> */
.L_x_245:
[----:B------:R-:W-:Y:S05]  /*150a0*/  BSYNC B1 ;  /* 0x0000000000017941 */ /* 0x000fea0003800000 */
.L_x_244:
        /* <DEDUP_REMOVED lines=8> */
.L_x_247:
[----:B------:R-:W-:Y:S05]  /*15130*/  BSYNC B1 ;  /* 0x0000000000017941 */ /* 0x000fea0003800000 */
.L_x_246:
        /* <DEDUP_REMOVED lines=8> */
.L_x_249:
[----:B------:R-:W-:Y:S05]  /*151c0*/  BSYNC B1 ;  /* 0x0000000000017941 */ /* 0x000fea0003800000 */
.L_x_248:
        /* <DEDUP_REMOVED lines=8> */
.L_x_251:
[----:B------:R-:W-:Y:S05]  /*15250*/  BSYNC B1 ;  /* 0x0000000000017941 */ /* 0x000fea0003800000 */
.L_x_250:
        /* <DEDUP_REMOVED lines=8> */
.L_x_253:
[----:B------:R-:W-:Y:S05]  /*152e0*/  BSYNC B1 ;  /* 0x0000000000017941 */ /* 0x000fea0003800000 */
.L_x_252:
        /* <DEDUP_REMOVED lines=8> */
.L_x_255:
[----:B------:R-:W-:Y:S05]  /*15370*/  BSYNC B1 ;  /* 0x0000000000017941 */ /* 0x000fea0003800000 */
.L_x_254:
        /* <DEDUP_REMOVED lines=8> */
.L_x_257:
[----:B------:R-:W-:Y:S05]  /*15400*/  BSYNC B1 ;  /* 0x0000000000017941 */ /* 0x000fea0003800000 */
.L_x_256:
        /* <DEDUP_REMOVED lines=8> */
.L_x_259:
[----:B------:R-:W-:Y:S05]  /*15490*/  BSYNC B1 ;  /* 0x0000000000017941 */ /* 0x000fea0003800000 */
.L_x_258:
        /* <DEDUP_REMOVED lines=8> */
.L_x_261:
[----:B------:R-:W-:Y:S05]  /*15520*/  BSYNC B1 ;  /* 0x0000000000017941 */ /* 0x000fea0003800000 */
.L_x_260:
        /* <DEDUP_REMOVED lines=8> */
.L_x_263:
[----:B------:R-:W-:Y:S05]  /*155b0*/  BSYNC B1 ;  /* 0x0000000000017941 */ /* 0x000fea0003800000 */
.L_x_262:
        /* <DEDUP_REMOVED lines=8> */
.L_x_265:
[----:B------:R-:W-:Y:S05]  /*15640*/  BSYNC B1 ;  /* 0x0000000000017941 */ /* 0x000fea0003800000 */
.L_x_264:
        /* <DEDUP_REMOVED lines=8> */
.L_x_267:
[----:B------:R-:W-:Y:S05]  /*156d0*/  BSYNC B1 ;  /* 0x0000000000017941 */ /* 0x000fea0003800000 */
.L_x_266:
        /* <DEDUP_REMOVED lines=8> */
.L_x_269:
[----:B------:R-:W-:Y:S05]  /*15760*/  BSYNC B1 ;  /* 0x0000000000017941 */ /* 0x000fea0003800000 */
.L_x_268:
        /* <DEDUP_REMOVED lines=8> */
.L_x_271:
[----:B------:R-:W-:Y:S05]  /*157f0*/  BSYNC B1 ;  /* 0x0000000000017941 */ /* 0x000fea0003800000 */
.L_x_270:
        /* <DEDUP_REMOVED lines=8> */
.L_x_273:
[----:B------:R-:W-:Y:S05]  /*15880*/  BSYNC B1 ;  /* 0x0000000000017941 */ /* 0x000fea0003800000 */
.L_x_272:
        /* <DEDUP_REMOVED lines=8> */
.L_x_275:
[----:B------:R-:W-:Y:S05]  /*15910*/  BSYNC B1 ;  /* 0x0000000000017941 */ /* 0x000fea0003800000 */
.L_x_274:
[----:B------:R-:W3:Y:S01]  /*15920*/  LDL.LU R162, [R1+0x1f0] ;  /* 0x0001f00001a27983 */ /* 0x000ee20000300800 */
[----:B-1---5:R-:W-:Y:S01]  /*15930*/  FMUL R159, R23, R16 ;  /* 0x00000010179f7220 */ /* 0x022fe20000400000 */
[----:B------:R-:W-:Y:S01]  /*15940*/  ISETP.GT.AND P3, PT, R0, 0xf9, P3 ;  /* 0x000000f90000780c */ /* 0x000fe20001f64270 */
[----:B------:R-:W-:Y:S01]  /*15950*/  BSSY B1, `(.L_x_276) ;  /* 0x0000006000017945 */ /* 0x000fe20003800000 */
[----:B------:R-:W-:Y:S01]  /*15960*/  IADD3 R161, P0, R3, 0x80, RZ ;  /* 0x0000008003a17810 */ /* 0x000fe20007f1e0ff */
[----:B---3--:R-:W-:-:S05]  /*15970*/  FFMA R159, R162, R2, R159 ;  /* 0x00000002a29f7223 */ /* 0x008fca000000009f */
[----:B------:R1:W-:Y:S05]  /*15980*/  @P4 STG.E desc[UR44][R4.64+0x3e0], R159 ;  /* 0x0003e09f04004986 */ /* 0x0003ea000c10192c */
[----:B------:R-:W-:Y:S05]  /*15990*/  @!P3 BRA `(.L_x_277) ;  /* 0x000000000004b947 */ /* 0x000fea0003800000 */
[----:B------:R3:W5:Y:S02]  /*159a0*/  LDG.E.LTC128B R23, desc[UR44][R10.64+0x3e4] ;  /* 0x0003e42c0a177981 */ /* 0x000764000c1e1920 */
.L_x_277:
[----:B------:R-:W-:Y:S05]  /*159b0*/  BSYNC B1 ;  /* 0x0000000000017941 */ /* 0x000fea0003800000 */
.L_x_276:
[----:B0-234-:R-:W2:Y:S01]  /*159c0*/  LDL.LU R10, [R1+0x1f4] ;  /* 0x0001f400010a7983 */ /* 0x01dea20000300800 */
[----:B-----5:R-:W-:Y:S01]  /*159d0*/  FMUL R3, R23, R16 ;  /* 0x0000001017037220 */ /* 0x020fe20000400000 */
[----:B------:R-:W-:Y:S01]  /*159e0*/  ISETP.GT.AND P2, PT, R0, 0xf8, P1 ;  /* 0x000000f80000780c */ /* 0x000fe20000f44270 */
[----:B------:R-:W-:Y:S01]  /*159f0*/  BSSY B1, `(.L_x_278) ;  /* 0x0000007000017945 */ /* 0x000fe20003800000 */
[----:B------:R-:W-:Y:S01]  /*15a00*/  IADD3.X R11, RZ, UR7, RZ, P0, !PT ;  /* 0x00000007ff0b7c10 */ /* 0x000fe200087fe4ff */
[----:B--2---:R-:W-:-:S04]  /*15a10*/  FFMA R3, R10, R2, R3 ;  /* 0x000000020a037223 */ /* 0x004fc80000000003 */
[----:B------:R-:W-:Y:S01]  /*15a20*/  IMAD R10, R11, R14, RZ ;  /* 0x0000000e0b0a7224 */ /* 0x000fe200078e02ff */
[----:B------:R0:W-:Y:S05]  /*15a30*/  @P3 STG.E desc[UR44][R4.64+0x3e4], R3 ;  /* 0x0003e40304003986 */ /* 0x0001ea000c10192c */
[----:B------:R-:W-:Y:S05]  /*15a40*/  @!P2 BRA `(.L_x_279) ;  /* 0x000000000004a947 */ /* 0x000fea0003800000 */
[----:B------:R2:W5:Y:S02]  /*15a50*/  LDG.E.LTC128B R23, desc[UR44][R8.64+0x3e0] ;  /* 0x0003e02c08177981 */ /* 0x000564000c1e1920 */
.L_x_279:
[----:B------:R-:W-:Y:S05]  /*15a60*/  BSYNC B1 ;  /* 0x0000000000017941 */ /* 0x000fea0003800000 */
.L_x_278:
[----:B------:R-:W3:Y:S01]  /*15a70*/  LDL.LU R11, [R1+0x1f8] ;  /* 0x0001f800010b7983 */ /* 0x000ee20000300800 */
[----:B0----5:R-:W-:Y:S01]  /*15a80*/  FMUL R3, R23, R16 ;  /* 0x0000001017037220 */ /* 0x021fe20000400000 */
[C---:B------:R-:W-:Y:S01]  /*15a90*/  ISETP.GT.AND P1, PT, R0.reuse, 0xf9, P1 ;  /* 0x000000f90000780c */ /* 0x040fe20000f24270 */
[----:B------:R-:W-:Y:S01]  /*15aa0*/  IMAD R163, R161, R15, R10 ;  /* 0x0000000fa1a37224 */ /* 0x000fe200078e020a */
[----:B------:R-:W-:Y:S01]  /*15ab0*/  ISETP.GT.AND P0, PT, R17, 0x80, PT ;  /* 0x000000801100780c */ /* 0x000fe20003f04270 */
[----:B------:R-:W-:Y:S03]  /*15ac0*/  BSSY B1, `(.L_x_280) ;  /* 0x0000008000017945 */ /* 0x000fe60003800000 */
[----:B------:R-:W-:Y:S01]  /*15ad0*/  ISETP.GT.AND P3, PT, R0, RZ, P0 ;  /* 0x000000ff0000720c */ /* 0x000fe20000764270 */
[----:B---3--:R-:W-:Y:S01]  /*15ae0*/  FFMA R3, R11, R2, R3 ;  /* 0x000000020b037223 */ /* 0x008fe20000000003 */
[----:B------:R-:W-:-:S04]  /*15af0*/  IMAD.WIDE.U32 R10, R161, R14, R20 ;  /* 0x0000000ea10a7225 */ /* 0x000fc800078e0014 */
[----:B------:R0:W-:Y:S01]  /*15b00*/  @P2 STG.E desc[UR44][R6.64+0x3e0], R3 ;  /* 0x0003e00306002986 */ /* 0x0001e2000c10192c */
[----:B------:R-:W-:Y:S01]  /*15b10*/  IMAD.IADD R15, R11, 0x1, R163 ;  /* 0x000000010b0f7824 */ /* 0x000fe200078e02a3 */
[----:B------:R-:W-:Y:S06]  /*15b20*/  @!P1 BRA `(.L_x_281) ;  /* 0x0000000000049947 */ /* 0x000fec0003800000 */
[----:B------:R3:W5:Y:S02]  /*15b30*/  LDG.E.LTC128B R23, desc[UR44][R8.64+0x3e4] ;  /* 0x0003e42c08177981 */ /* 0x000764000c1e1920 */
.L_x_281:
[----:B------:R-:W-:Y:S05]  /*15b40*/  BSYNC B1 ;  /* 0x0000000000017941 */ /* 0x000fea0003800000 */
.L_x_280:
[----:B-1----:R-:W4:Y:S01]  /*15b50*/  LDL.LU R159, [R1+0x1fc] ;  /* 0x0001fc00019f7983 */ /* 0x002f220000300800 */
[----:B0----5:R-:W-:Y:S01]  /*15b60*/  FMUL R3, R23, R16 ;  /* 0x0000001017037220 */ /* 0x021fe20000400000 */
[----:B--23--:R-:W-:-:S04]  /*15b70*/  LEA R8, P2, R10, R12, 0x2 ;  /* 0x0000000c0a087211 */ /* 0x00cfc800078410ff */
[----:B------:R-:W-:Y:S01]  /*15b80*/  LEA.HI.X R9, R10, R13, R15, 0x2, P2 ;  /* 0x0000000d0a097211 */ /* 0x000fe200010f140f */
[----:B----4-:R-:W-:Y:S01]  /*15b90*/  FFMA R3, R159, R2, R3 ;  /* 0x000000029f037223 */ /* 0x010fe20000000003 */
[----:B------:R-:W-:-:S04]  /*15ba0*/  MOV R159, R23 ;  /* 0x00000017009f7202 */ /* 0x000fc80000000f00 */
[----:B------:R0:W-:Y:S04]  /*15bb0*/  @P1 STG.E desc[UR44][R6.64+0x3e4], R3 ;  /* 0x0003e40306001986 */ /* 0x0001e8000c10192c */
[----:B------:R1:W2:Y:S01]  /*15bc0*/  @P3 LDG.E.LTC128B R159, desc[UR44][R8.64] ;  /* 0x0000002c089f3981 */ /* 0x0002a2000c1e1920 */
[CC--:B------:R-:W-:Y:S01]  /*15bd0*/  IMAD.WIDE.U32 R10, R161.reuse, R14.reuse, R18 ;  /* 0x0000000ea10a7225 */ /* 0x0c0fe200078e0012 */
[----:B------:R-:W-:Y:S01]  /*15be0*/  ISETP.GT.AND P2, PT, R0, 0x1, P0 ;  /* 0x000000010000780c */ /* 0x000fe20000744270 */
[----:B------:R-:W-:Y:S02]  /*15bf0*/  BSSY B1, `(.L_x_282) ;  /* 0x0000016000017945 */ /* 0x000fe40003800000 */
[----:B------:R-:W-:Y:S01]  /*15c00*/  IMAD.WIDE.U32 R14, R161, R14, R154 ;  /* 0x0000000ea10e7225 */ /* 0x000fe200078e009a */
[----:B------:R-:W-:-:S02]  /*15c10*/  MOV R155, UR8 ;  /* 0x00000008009b7c02 */ /* 0x000fc40008000f00 */
[----:B------:R-:W-:Y:S01]  /*15c20*/  MOV R154, UR9 ;  /* 0x00000009009a7c02 */ /* 0x000fe20008000f00 */
[----:B------:R-:W-:Y:S01]  /*15c30*/  IMAD.U32 R161, RZ, RZ, UR8 ;  /* 0x00000008ffa17e24 */ /* 0x000fe2000f8e00ff */
[----:B------:R-:W-:Y:S01]  /*15c40*/  IADD3 R15, R163, R15, RZ ;  /* 0x0000000fa30f7210 */ /* 0x000fe20007ffe0ff */
[----:B------:R-:W-:Y:S02]  /*15c50*/  IMAD.SHL.U32 R155, R155, 0x200, RZ ;  /* 0x000002009b9b7824 */ /* 0x000fe400078e00ff */
[----:B------:R-:W-:Y:S01]  /*15c60*/  IMAD.IADD R11, R163, 0x1, R11 ;  /* 0x00000001a30b7824 */ /* 0x000fe200078e020b */
[----:B------:R-:W-:Y:S02]  /*15c70*/  SHF.L.U64.HI R161, R161, 0x9, R154 ;  /* 0x00000009a1a17819 */ /* 0x000fe4000001029a */
[----:B-1----:R-:W-:Y:S01]  /*15c80*/  IADD3 R8, P1, R155, R4, RZ ;  /* 0x000000049b087210 */ /* 0x002fe20007f3e0ff */
[----:B------:R-:W-:Y:S01]  /*15c90*/  IMAD.WIDE.U32 R10, R22, UR42, R10 ;  /* 0x0000002a160a7c25 */ /* 0x000fe2000f8e000a */
[----:B------:R-:W-:-:S02]  /*15ca0*/  IADD3 R154, P4, R152, R14, RZ ;  /* 0x0000000e989a7210 */ /* 0x000fc40007f9e0ff */
[----:B------:R-:W-:Y:S01]  /*15cb0*/  IADD3 R152, P6, R18, R14, RZ ;  /* 0x0000000e12987210 */ /* 0x000fe20007fde0ff */
[----:B------:R-:W-:Y:S01]  /*15cc0*/  IMAD.X R9, R161, 0x1, R5, P1 ;  /* 0x00000001a1097824 */ /* 0x000fe200008e0605 */
[----:B0-----:R-:W-:Y:S02]  /*15cd0*/  IADD3 R7, R157, R11, RZ ;  /* 0x0000000b9d077210 */ /* 0x001fe40007ffe0ff */
[----:B------:R-:W-:-:S04]  /*15ce0*/  LEA R6, P5, R10, R12, 0x2 ;  /* 0x0000000c0a067211 */ /* 0x000fc800078a10ff */
[----:B------:R-:W-:Y:S01]  /*15cf0*/  LEA.HI.X R7, R10, R13, R7, 0x2, P5 ;  /* 0x0000000d0a077211 */ /* 0x000fe200028f1407 */
[----:B--2---:R-:W-:-:S04]  /*15d00*/  FMUL R3, R159, R16 ;  /* 0x000000109f037220 */ /* 0x004fc80000400000 */
[----:B------:R-:W-:-:S05]  /*15d10*/  FFMA R3, R24, R2, R3 ;  /* 0x0000000218037223 */ /* 0x000fca0000000003 */
[----:B------:R0:W-:Y:S01]  /*15d20*/  @P3 STG.E desc[UR44][R8.64], R3 ;  /* 0x0000000308003986 */ /* 0x0001e2000c10192c */
[----:B------:R-:W-:Y:S05]  /*15d30*/  @!P2 BRA `(.L_x_283) ;  /* 0x000000000004a947 */ /* 0x000fea0003800000 */
[----:B------:R1:W5:Y:S02]  /*15d40*/  LDG.E.LTC128B R159, desc[UR44][R6.64+0x4] ;  /* 0x0000042c069f7981 */ /* 0x000364000c1e1920 */
.L_x_283:
[----:B------:R-:W-:Y:S05]  /*15d50*/  BSYNC B1 ;  /* 0x0000000000017941 */ /* 0x000fea0003800000 */
.L_x_282:
[----:B-----5:R-:W-:Y:S01]  /*15d60*/  FMUL R10, R159, R16 ;  /* 0x000000109f0a7220 */ /* 0x020fe20000400000 */
[----:B------:R-:W-:Y:S01]  /*15d70*/  ISETP.GT.AND P1, PT, R17, 0x88, PT ;  /* 0x000000881100780c */ /* 0x000fe20003f24270 */
[----:B------:R-:W-:Y:S01]  /*15d80*/  IMAD.X R20, R15, 0x1, R21, P4 ;  /* 0x000000010f147824 */ /* 0x000fe200020e0615 */
[----:B------:R-:W-:Y:S01]  /*15d90*/  IADD3.X R153, R19, R15, RZ, P6, !PT ;  /* 0x0000000f13997210 */ /* 0x000fe200037fe4ff */
[----:B------:R-:W-:Y:S01]  /*15da0*/  FFMA R25, R25, R2, R10 ;  /* 0x0000000219197223 */ /* 0x000fe2000000000a */
[----:B------:R-:W-:Y:S01]  /*15db0*/  ISETP.GT.AND P4, PT, R0, RZ, P1 ;  /* 0x000000ff0000720c */ /* 0x000fe20000f84270 */
[----:B------:R-:W-:Y:S01]  /*15dc0*/  BSSY B1, `(.L_x_284) ;  /* 0x0000009000017945 */ /* 0x000fe20003800000 */
[----:B------:R-:W-:Y:S01]  /*15dd0*/  LEA R10, P5, R154, R12, 0x2 ;  /* 0x0000000c9a0a7211 */ /* 0x000fe200078a10ff */
[----:B------:R-:W-:Y:S01]  /*15de0*/  IMAD.WIDE.U32 R22, R22, UR42, R152 ;  /* 0x0000002a16167c25 */ /* 0x000fe2000f8e0098 */
[----:B------:R2:W-:Y:S01]  /*15df0*/  @P2 STG.E desc[UR44][R8.64+0x4], R25 ;  /* 0x0000041908002986 */ /* 0x0005e2000c10192c */
[----:B------:R-:W-:-:S02]  /*15e00*/  IADD3 R14, P3, R8, R158, RZ ;  /* 0x0000009e080e7210 */ /* 0x000fc40007f7e0ff */
[----:B------:R-:W-:Y:S01]  /*15e10*/  LEA.HI.X R11, R154, R13, R20, 0x2, P5 ;  /* 0x0000000d9a0b7211 */ /* 0x000fe200028f1414 */
[----:B------:R-:W-:-:S05]  /*15e20*/  IMAD.IADD R157, R157, 0x1, R23 ;  /* 0x000000019d9d7824 */ /* 0x000fca00078e0217 */
[----:B------:R-:W-:Y:S05]  /*15e30*/  @!P4 BRA `(.L_x_285) ;  /* 0x000000000004c947 */ /* 0x000fea0003800000 */
[----:B------:R3:W5:Y:S02]  /*15e40*/  LDG.E.LTC128B R159, desc[UR44][R10.64] ;  /* 0x0000002c0a9f7981 */ /* 0x000764000c1e1920 */
.L_x_285:
[----:B------:R-:W-:Y:S05]  /*15e50*/  BSYNC B1 ;  /* 0x0000000000017941 */ /* 0x000fea0003800000 */
.L_x_284:
[----:B0----5:R-:W-:Y:S01]  /*15e60*/  FMUL R3, R159, R16 ;  /* 0x000000109f037220 */ /* 0x021fe20000400000 */
[----:B------:R-:W-:Y:S01]  /*15e70*/  IADD3.X R15, R9, R156, RZ, P3, !PT ;  /* 0x0000009c090f7210 */ /* 0x000fe20001ffe4ff */
[----:B------:R-:W-:Y:S01]  /*15e80*/  BSSY B1, `(.L_x_286) ;  /* 0x0000008000017945 */ /* 0x000fe20003800000 */
[----:B------:R-:W-:Y:S01]  /*15e90*/  ISETP.GT.AND P5, PT, R0, 0x1, P1 ;  /* 0x000000010000780c */ /* 0x000fe20000fa4270 */
[----:B------:R-:W-:Y:S01]  /*15ea0*/  FFMA R3, R26, R2, R3 ;  /* 0x000000021a037223 */ /* 0x000fe20000000003 */
[----:B------:R-:W-:-:S04]  /*15eb0*/  LEA R12, P2, R22, R12, 0x2 ;  /* 0x0000000c160c7211 */ /* 0x000fc800078410ff */
[----:B------:R0:W-:Y:S01]  /*15ec0*/  @P4 STG.E desc[UR44][R14.64], R3 ;  /* 0x000000030e004986 */ /* 0x0001e2000c10192c */
[----:B------:R-:W-:-:S06]  /*15ed0*/  LEA.HI.X R13, R22, R13, R157, 0x2, P2 ;  /* 0x0000000d160d7211 */ /* 0x000fcc00010f149d */
[----:B------:R-:W-:Y:S05]  /*15ee0*/  @!P5 BRA `(.L_x_287) ;  /* 0x000000000004d947 */ /* 0x000fea0003800000 */
[----:B------:R4:W5:Y:S02]  /*15ef0*/  LDG.E.LTC128B R159, desc[UR44][R12.64+0x4] ;  /* 0x0000042c0c9f7981 */ /* 0x000964000c1e1920 */
.L_x_287:
[----:B------:R-:W-:Y:S05]  /*15f00*/  BSYNC B1 ;  /* 0x0000000000017941 */ /* 0x000fea0003800000 */
.L_x_286:
[----:B---3-5:R-:W-:Y:S01]  /*15f10*/  FMUL R10, R159, R16 ;  /* 0x000000109f0a7220 */ /* 0x028fe20000400000 */
[----:B------:R-:W-:Y:S01]  /*15f20*/  ISETP.GT.AND P2, PT, R0, 0x8, P0 ;  /* 0x000000080000780c */ /* 0x000fe20000744270 */
[----:B------:R-:W-:Y:S02]  /*15f30*/  BSSY B1, `(.L_x_288) ;  /* 0x0000005000017945 */ /* 0x000fe40003800000 */
[----:B------:R-:W-:-:S05]  /*15f40*/  FFMA R27, R27, R2, R10 ;  /* 0x000000021b1b7223 */ /* 0x000fca000000000a */
[----:B------:R3:W-:Y:S05]  /*15f50*/  @P5 STG.E desc[UR44][R14.64+0x4], R27 ;  /* 0x0000041b0e005986 */ /* 0x0007ea000c10192c */
[----:B------:R-:W-:Y:S05]  /*15f60*/  @!P2 BRA `(.L_x_289) ;  /* 0x000000000004a947 */ /* 0x000fea0003800000 */
[----:B------:R0:W5:Y:S02]  /*15f70*/  LDG.E.LTC128B R159, desc[UR44][R6.64+0x20] ;  /* 0x0000202c069f7981 */ /* 0x000164000c1e1920 */
.L_x_289:
[----:B------:R-:W-:Y:S05]  /*15f80*/  BSYNC B1 ;  /* 0x0000000000017941 */ /* 0x000fea0003800000 */
.L_x_288:
[----:B0----5:R-:W-:Y:S01]  /*15f90*/  FMUL R3, R159, R16 ;  /* 0x000000109f037220 */ /* 0x021fe20000400000 */
[----:B------:R-:W-:Y:S01]  /*15fa0*/  ISETP.GT.AND P4, PT, R0, 0x9, P0 ;  /* 0x000000090000780c */ /* 0x000fe20000784270 */
[----:B------:R-:W-:Y:S02]  /*15fb0*/  BSSY B1, `(.L_x_290) ;  /* 0x0000005000017945 */ /* 0x000fe40003800000 */
[----:B------:R-:W-:-:S05]  /*15fc0*/  FFMA R3, R28, R2, R3 ;  /* 0x000000021c037223 */ /* 0x000fca0000000003 */
[----:B------:R0:W-:Y:S05]  /*15fd0*/  @P2 STG.E desc[UR44][R8.64+0x20], R3 ;  /* 0x0000200308002986 */ /* 0x0001ea000c10192c */
[----:B------:R-:W-:Y:S05]  /*15fe0*/  @!P4 BRA `(.L_x_291) ;  /* 0x000000000004c947 */ /* 0x000fea0003800000 */
[----:B------:R0:W5:Y:S02]  /*15ff0*/  LDG.E.LTC128B R159, desc[UR44][R6.64+0x24] ;  /* 0x0000242c069f7981 */ /* 0x000164000c1e1920 */
.L_x_291:
[----:B------:R-:W-:Y:S05]  /*16000*/  BSYNC B1 ;  /* 0x0000000000017941 */ /* 0x000fea0003800000 */
.L_x_290:
[----:B---3-5:R-:W-:Y:S01]  /*16010*/  FMUL R14, R159, R16 ;  /* 0x000000109f0e7220 */ /* 0x028fe20000400000 */
[----:B------:R-:W-:Y:S01]  /*16020*/  ISETP.GT.AND P2, PT, R0, 0x8, P1 ;  /* 0x000000080000780c */ /* 0x000fe20000f44270 */
[----:B------:R-:W-:Y:S01]  /*16030*/  BSSY B1, `(.L_x_292) ;  /* 0x0000006000017945 */ /* 0x000fe20003800000 */
[----:B------:R-:W-:Y:S01]  /*16040*/  IADD3 R10, P3, R158, R8, RZ ;  /* 0x000000089e0a7210 */ /* 0x000fe20007f7e0ff */
[----:B------:R-:W-:-:S05]  /*16050*/  FFMA R29, R29, R2, R14 ;  /* 0x000000021d1d7223 */ /* 0x000fca000000000e */
[----:B------:R3:W-:Y:S05]  /*16060*/  @P4 STG.E desc[UR44][R8.64+0x24], R29 ;  /* 0x0000241d08004986 */ /* 0x0007ea000c10192c */
[----:B------:R-:W-:Y:S05]  /*16070*/  @!P2 BRA `(.L_x_293) ;  /* 0x000000000004a947 */ /* 0x000fea0003800000 */
[----:B------:R0:W5:Y:S02]  /*16080*/  LDG.E.LTC128B R159, desc[UR44][R12.64+0x20] ;  /* 0x0000202c0c9f7981 */ /* 0x000164000c1e1920 */
.L_x_293:
[----:B------:R-:W-:Y:S05]  /*16090*/  BSYNC B1 ;  /* 0x0000000000017941 */ /* 0x000fea0003800000 */
.L_x_292:
[----:B0----5:R-:W-:Y:S01]  /*160a0*/  FMUL R3, R159, R16 ;  /* 0x000000109f037220 */ /* 0x021fe20000400000 */
[----:B------:R-:W-:Y:S01]  /*160b0*/  IMAD.X R11, R156, 0x1, R9, P3 ;  /* 0x000000019c0b7824 */ /* 0x000fe200018e0609 */
[----:B------:R-:W-:Y:S01]  /*160c0*/  ISETP.GT.AND P4, PT, R0, 0x9, P1 ;  /* 0x000000090000780c */ /* 0x000fe20000f84270 */
[----:B------:R-:W-:Y:S01]  /*160d0*/  BSSY B1, `(.L_x_294) ;  /* 0x0000007000017945 */ /* 0x000fe20003800000 */
[----:B------:R-:W-:Y:S01]  /*160e0*/  FFMA R15, R30, R2, R3 ;  /* 0x000000021e0f7223 */ /* 0x000fe20000000003 */
[----:B------:R-:W-:Y:S02]  /*160f0*/  IADD3 R158, P6, P5, R158, R4, R155 ;  /* 0x000000049e9e7210 */ /* 0x000fe40007dde09b */
[----:B------:R-:W-:Y:S02]  /*16100*/  MOV R3, R159 ;  /* 0x0000009f00037202 */ /* 0x000fe40000000f00 */
[----:B------:R0:W-:Y:S06]  /*16110*/  @P2 STG.E desc[UR44][R10.64+0x20], R15 ;  /* 0x0000200f0a002986 */ /* 0x0001ec000c10192c */
[----:B------:R-:W-:Y:S05]  /*16120*/  @!P4 BRA `(.L_x_295) ;  /* 0x000000000004c947 */ /* 0x000fea0003800000 */
[----:B------:R0:W5:Y:S02]  /*16130*/  LDG.E.LTC128B R3, desc[UR44][R12.64+0x24] ;  /* 0x0000242c0c037981 */ /* 0x000164000c1e1920 */
.L_x_295:
[----:B------:R-:W-:Y:S05]  /*16140*/  BSYNC B1 ;  /* 0x0000000000017941 */ /* 0x000fea0003800000 */
.L_x_294:
[----:B-----5:R-:W-:Y:S01]  /*16150*/  FMUL R4, R3, R16 ;  /* 0x0000001003047220 */ /* 0x020fe20000400000 */
[----:B------:R-:W-:Y:S01]  /*16160*/  IADD3.X R159, R156, R5, R161, P6, P5 ;  /* 0x000000059c9f7210 */ /* 0x000fe200037ea4a1 */
[----:B------:R-:W-:Y:S01]  /*16170*/  BSSY B1, `(.L_x_296) ;  /* 0x0000006000017945 */ /* 0x000fe20003800000 */
[----:B------:R-:W-:Y:S01]  /*16180*/  ISETP.GT.AND P2, PT, R0, 0x10, P0 ;  /* 0x000000100000780c */ /* 0x000fe20000744270 */
[----:B------:R-:W-:-:S05]  /*16190*/  FFMA R31, R31, R2, R4 ;  /* 0x000000021f1f7223 */ /* 0x000fca0000000004 */
[----:B------:R0:W-:Y:S07]  /*161a0*/  @P4 STG.E desc[UR44][R158.64+0x24], R31 ;  /* 0x0000241f9e004986 */ /* 0x0001ee000c10192c */
[----:B------:R-:W-:Y:S05]  /*161b0*/  @!P2 BRA `(.L_x_297) ;  /* 0x000000000004a947 */ /* 0x000fea0003800000 */
[----:B------:R0:W5:Y:S02]  /*161c0*/  LDG.E.LTC128B R3, desc[UR44][R6.64+0x40] ;  /* 0x0000402c06037981 */ /* 0x000164000c1e1920 */
.L_x_297:
[----:B------:R-:W-:Y:S05]  /*161d0*/  BSYNC B1 ;  /* 0x0000000000017941 */ /* 0x000fea0003800000 */
.L_x_296:
[----:B-----5:R-:W-:Y:S01]  /*161e0*/  FMUL R5, R3, R16 ;  /* 0x0000001003057220 */ /* 0x020fe20000400000 */
[----:B------:R-:W-:Y:S01]  /*161f0*/  ISETP.GT.AND P3, PT, R0, 0x11, P0 ;  /* 0x000000110000780c */ /* 0x000fe20000764270 */
[----:B------:R-:W-:Y:S02]  /*16200*/  BSSY B1, `(.L_x_298) ;  /* 0x0000005000017945 */ /* 0x000fe40003800000 */
[----:B------:R-:W-:-:S05]  /*16210*/  FFMA R5, R32, R2, R5 ;  /* 0x0000000220057223 */ /* 0x000fca0000000005 */
[----:B------:R0:W-:Y:S05]  /*16220*/  @P2 STG.E desc[UR44][R8.64+0x40], R5 ;  /* 0x0000400508002986 */ /* 0x0001ea000c10192c */
[----:B------:R-:W-:Y:S05]  /*16230*/  @!P3 BRA `(.L_x_299) ;  /* 0x000000000004b947 */ /* 0x000fea0003800000 */
[----:B------:R0:W5:Y:S02]  /*16240*/  LDG.E.LTC128B R3, desc[UR44][R6.64+0x44] ;  /* 0x0000442c06037981 */ /* 0x000164000c1e1920 */
.L_x_299:
[----:B------:R-:W-:Y:S05]  /*16250*/  BSYNC B1 ;  /* 0x0000000000017941 */ /* 0x000fea0003800000 */
.L_x_298:
[----:B-----5:R-:W-:Y:S01]  /*16260*/  FMUL R4, R3, R16 ;  /* 0x0000001003047220 */ /* 0x020fe20000400000 */
[----:B------:R-:W-:Y:S01]  /*16270*/  ISETP.GT.AND P2, PT, R0, 0x10, P1 ;  /* 0x000000100000780c */ /* 0x000fe20000f44270 */
[----:B------:R-:W-:Y:S02]  /*16280*/  BSSY B1, `(.L_x_300) ;  /* 0x0000005000017945 */ /* 0x000fe40003800000 */
[----:B------:R-:W-:-:S05]  /*16290*/  FFMA R33, R33, R2, R4 ;  /* 0x0000000221217223 */ /* 0x000fca0000000004 */
[----:B------:R0:W-:Y:S05]  /*162a0*/  @P3 STG.E desc[UR44][R8.64+0x44], R33 ;  /* 0x0000442108003986 */ /* 0x0001ea000c10192c */
[----:B------:R-:W-:Y:S05]  /*162b0*/  @!P2 BRA `(.L_x_301) ;  /* 0x000000000004a947 */ /* 0x000fea0003800000 */
[----:B------:R0:W5:Y:S02]  /*162c0*/  LDG.E.LTC128B R3, desc[UR44][R12.64+0x40] ;  /* 0x0000402c0c037981 */ /* 0x000164000c1e1920 */
.L_x_301:
[----:B------:R-:W-:Y:S05]  /*162d0*/  BSYNC B1 ;  /* 0x0000000000017941 */ /* 0x000fea0003800000 */
.L_x_300:
[----:B0----5:R-:W-:Y:S01]  /*162e0*/  FMUL R5, R3, R16 ;  /* 0x0000001003057220 */ /* 0x021fe20000400000 */
[----:B------:R-:W-:Y:S01]  /*162f0*/  @P2 IMAD.MOV.U32 R4, RZ, RZ, R158 ;  /* 0x000000ffff042224 */ /* 0x000fe200078e009e */
[----:B------:R-:W-:Y:S01]  /*16300*/  ISETP.GT.AND P3, PT, R0, 0x11, P1 ;  /* 0x000000110000780c */ /* 0x000fe20000f64270 */
[----:B------:R-:W-:Y:S01]  /*16310*/  BSSY B1, `(.L_x_302) ;  /* 0x0000006000017945 */ /* 0x000fe20003800000 */
[----:B------:R-:W-:Y:S01]  /*16320*/  FFMA R11, R34, R2, R5 ;  /* 0x00000002220b7223 */ /* 0x000fe20000000005 */
[----:B------:R-:W-:-:S05]  /*16330*/  @P2 MOV R5, R159 ;  /* 0x0000009f00052202 */ /* 0x000fca0000000f00 */
[----:B------:R0:W-:Y:S05]  /*16340*/  @P2 STG.E desc[UR44][R4.64+0x40], R11 ;  /* 0x0000400b04002986 */ /* 0x0001ea000c10192c */
[----:B------:R-:W-:Y:S05]  /*16350*/  @!P3 BRA `(.L_x_303) ;  /* 0x000000000004b947 */ /* 0x000fea0003800000 */
[----:B------:R0:W5:Y:S02]  /*16360*/  LDG.E.LTC128B R3, desc[UR44][R12.64+0x44] ;  /* 0x0000442c0c037981 */ /* 0x000164000c1e1920 */
.L_x_303:
[----:B------:R-:W-:Y:S05]  /*16370*/  BSYNC B1 ;  /* 0x0000000000017941 */ /* 0x000fea0003800000 */
.L_x_302:
[----:B0----5:R-:W-:Y:S01]  /*16380*/  FMUL R4, R3, R16 ;  /* 0x0000001003047220 */ /* 0x021fe20000400000 */
[----:B------:R-:W-:Y:S01]  /*16390*/  @P3 MOV R5, R159 ;  /* 0x0000009f00053202 */ /* 0x000fe20000000f00 */
[----:B------:R-:W-:Y:S01]  /*163a0*/  BSSY B1, `(.L_x_304) ;  /* 0x0000007000017945 */ /* 0x000fe20003800000 */
[----:B------:R-:W-:Y:S01]  /*163b0*/  ISETP.GT.AND P2, PT, R0, 0x18, P0 ;  /* 0x000000180000780c */ /* 0x000fe20000744270 */
[----:B------:R-:W-:Y:S01]  /*163c0*/  FFMA R35, R35, R2, R4 ;  /* 0x0000000223237223 */ /* 0x000fe20000000004 */
[----:B------:R-:W-:-:S05]  /*163d0*/  @P3 IMAD.MOV.U32 R4, RZ, RZ, R158 ;  /* 0x000000ffff043224 */ /* 0x000fca00078e009e */
[----:B------:R0:W-:Y:S06]  /*163e0*/  @P3 STG.E desc[UR44][R4.64+0x44], R35 ;  /* 0x0000442304003986 */ /* 0x0001ec000c10192c */
[----:B------:R-:W-:Y:S05]  /*163f0*/  @!P2 BRA `(.L_x_305) ;  /* 0x000000000004a947 */ /* 0x000fea0003800000 */
[----:B------:R0:W5:Y:S02]  /*16400*/  LDG.E.LTC128B R3, desc[UR44][R6.64+0x60] ;  /* 0x0000602c06037981 */ /* 0x000164000c1e1920 */
.L_x_305:
[----:B------:R-:W-:Y:S05]  /*16410*/  BSYNC B1 ;  /* 0x0000000000017941 */ /* 0x000fea0003800000 */
.L_x_304:
[----:B0----5:R-:W-:Y:S01]  /*16420*/  FMUL R5, R3, R16 ;  /* 0x0000001003057220 */ /* 0x021fe20000400000 */
[----:B------:R-:W-:Y:S01]  /*16430*/  ISETP.GT.AND P3, PT, R0, 0x19, P0 ;  /* 0x000000190000780c */ /* 0x000fe20000764270 */
[----:B------:R-:W-:Y:S02]  /*16440*/  BSSY B1, `(.L_x_306) ;  /* 0x0000005000017945 */ /* 0x000fe40003800000 */
[----:B------:R-:W-:-:S05]  /*16450*/  FFMA R5, R36, R2, R5 ;  /* 0x0000000224057223 */ /* 0x000fca0000000005 */
[----:B------:R0:W-:Y:S05]  /*16460*/  @P2 STG.E desc[UR44][R8.64+0x60], R5 ;  /* 0x0000600508002986 */ /* 0x0001ea000c10192c */
[----:B------:R-:W-:Y:S05]  /*16470*/  @!P3 BRA `(.L_x_307) ;  /* 0x000000000004b947 */ /* 0x000fea0003800000 */
[----:B------:R0:W5:Y:S02]  /*16480*/  LDG.E.LTC128B R3, desc[UR44][R6.64+0x64] ;  /* 0x0000642c06037981 */ /* 0x000164000c1e1920 */
.L_x_307:
[----:B------:R-:W-:Y:S05]  /*16490*/  BSYNC B1 ;  /* 0x0000000000017941 */ /* 0x000fea0003800000 */
.L_x_306:
[----:B-----5:R-:W-:Y:S01]  /*164a0*/  FMUL R4, R3, R16 ;  /* 0x0000001003047220 */ /* 0x020fe20000400000 */
[----:B------:R-:W-:Y:S01]  /*164b0*/  ISETP.GT.AND P2, PT, R0, 0x18, P1 ;  /* 0x000000180000780c */ /* 0x000fe20000f44270 */
[----:B------:R-:W-:Y:S02]  /*164c0*/  BSSY B1, `(.L_x_308) ;  /* 0x0000005000017945 */ /* 0x000fe40003800000 */
[----:B------:R-:W-:-:S05]  /*164d0*/  FFMA R37, R37, R2, R4 ;  /* 0x0000000225257223 */ /* 0x000fca0000000004 */
[----:B------:R0:W-:Y:S05]  /*164e0*/  @P3 STG.E desc[UR44][R8.64+0x64], R37 ;  /* 0x0000642508003986 */ /* 0x0001ea000c10192c */
[----:B------:R-:W-:Y:S05]  /*164f0*/  @!P2 BRA `(.L_x_309) ;  /* 0x000000000004a947 */ /* 0x000fea0003800000 */
[----:B------:R0:W5:Y:S02]  /*16500*/  LDG.E.LTC128B R3, desc[UR44][R12.64+0x60] ;  /* 0x0000602c0c037981 */ /* 0x000164000c1e1920 */
.L_x_309:
[----:B------:R-:W-:Y:S05]  /*16510*/  BSYNC B1 ;  /* 0x0000000000017941 */ /* 0x000fea0003800000 */
.L_x_308:
        /* <DEDUP_REMOVED lines=9> */
.L_x_311:
[----:B------:R-:W-:Y:S05]  /*165b0*/  BSYNC B1 ;  /* 0x0000000000017941 */ /* 0x000fea0003800000 */
.L_x_310:
        /* <DEDUP_REMOVED lines=9> */
.L_x_313:
[----:B------:R-:W-:Y:S05]  /*16650*/  BSYNC B1 ;  /* 0x0000000000017941 */ /* 0x000fea0003800000 */
.L_x_312:
[----:B0----5:R-:W-:Y:S01]  /*16660*/  FMUL R5, R3, R16 ;  /* 0x0000001003057220 */ /* 0x021fe20000400000 */
[----:B------:R-:W-:Y:S01]  /*16670*/  ISETP.GT.AND P3, PT, R0, 0x21, P0 ;  /* 0x000000210000780c */ /* 0x000fe20000764270 */
[----:B------:R-:W-:Y:S02]  /*16680*/  BSSY B1, `(.L_x_314) ;  /* 0x0000005000017945 */ /* 0x000fe40003800000 */
[----:B------:R-:W-:-:S05]  /*16690*/  FFMA R5, R40, R2, R5 ;  /* 0x0000000228057223 */ /* 0x000fca0000000005 */
[----:B------:R0:W-:Y:S05]  /*166a0*/  @P2 STG.E desc[UR44][R8.64+0x80], R5 ;  /* 0x0000800508002986 */ /* 0x0001ea000c10192c */
[----:B------:R-:W-:Y:S05]  /*166b0*/  @!P3 BRA `(.L_x_315) ;  /* 0x000000000004b947 */ /* 0x000fea0003800000 */
[----:B------:R0:W5:Y:S02]  /*166c0*/  LDG.E.LTC128B R3, desc[UR44][R6.64+0x84] ;  /* 0x0000842c06037981 */ /* 0x000164000c1e1920 */
.L_x_315:
[----:B------:R-:W-:Y:S05]  /*166d0*/  BSYNC B1 ;  /* 0x0000000000017941 */ /* 0x000fea0003800000 */
.L_x_314:
[----:B-----5:R-:W-:Y:S01]  /*166e0*/  FMUL R4, R3, R16 ;  /* 0x0000001003047220 */ /* 0x020fe20000400000 */
[----:B------:R-:W-:Y:S01]  /*166f0*/  ISETP.GT.AND P2, PT, R0, 0x20, P1 ;  /* 0x000000200000780c */ /* 0x000fe20000f44270 */
[----:B------:R-:W-:Y:S02]  /*16700*/  BSSY B1, `(.L_x_316) ;  /* 0x0000005000017945 */ /* 0x000fe40003800000 */
[----:B------:R-:W-:-:S05]  /*16710*/  FFMA R41, R41, R2, R4 ;  /* 0x0000000229297223 */ /* 0x000fca0000000004 */
[----:B------:R0:W-:Y:S05]  /*16720*/  @P3 STG.E desc[UR44][R8.64+0x84], R41 ;  /* 0x0000842908003986 */ /* 0x0001ea000c10192c */
[----:B------:R-:W-:Y:S05]  /*16730*/  @!P2 BRA `(.L_x_317) ;  /* 0x000000000004a947 */ /* 0x000fea0003800000 */
[----:B------:R0:W5:Y:S02]  /*16740*/  LDG.E.LTC128B R3, desc[UR44][R12.64+0x80] ;  /* 0x0000802c0c037981 */ /* 0x000164000c1e1920 */
.L_x_317:
[----:B------:R-:W-:Y:S05]  /*16750*/  BSYNC B1 ;  /* 0x0000000000017941 */ /* 0x000fea0003800000 */
.L_x_316:
        /* <DEDUP_REMOVED lines=9> */
.L_x_319:
[----:B------:R-:W-:Y:S05]  /*167f0*/  BSYNC B1 ;  /* 0x0000000000017941 */ /* 0x000fea0003800000 */
.L_x_318:
        /* <DEDUP_REMOVED lines=9> */
.L_x_321:
[----:B------:R-:W-:Y:S05]  /*16890*/  BSYNC B1 ;  /* 0x0000000000017941 */ /* 0x000fea0003800000 */
.L_x_320:
[----:B0----5:R-:W-:Y:S01]  /*168a0*/  FMUL R5, R3, R16 ;  /* 0x0000001003057220 */ /* 0x021fe20000400000 */
[----:B------:R-:W-:Y:S01]  /*168b0*/  ISETP.GT.AND P3, PT, R0, 0x29, P0 ;  /* 0x000000290000780c */ /* 0x000fe20000764270 */
[----:B------:R-:W-:Y:S02]  /*168c0*/  BSSY B1, `(.L_x_322) ;  /* 0x0000005000017945 */ /* 0x000fe40003800000 */
[----:B------:R-:W-:-:S05]  /*168d0*/  FFMA R5, R44, R2, R5 ;  /* 0x000000022c057223 */ /* 0x000fca0000000005 */
[----:B------:R0:W-:Y:S05]  /*168e0*/  @P2 STG.E desc[UR44][R8.64+0xa0], R5 ;  /* 0x0000a00508002986 */ /* 0x0001ea000c10192c */
[----:B------:R-:W-:Y:S05]  /*168f0*/  @!P3 BRA `(.L_x_323) ;  /* 0x000000000004b947 */ /* 0x000fea0003800000 */
[----:B------:R0:W5:Y:S02]  /*16900*/  LDG.E.LTC128B R3, desc[UR44][R6.64+0xa4] ;  /* 0x0000a42c06037981 */ /* 0x000164000c1e1920 */
.L_x_323:
[----:B------:R-:W-:Y:S05]  /*16910*/  BSYNC B1 ;  /* 0x0000000000017941 */ /* 0x000fea0003800000 */
.L_x_322:
[----:B-----5:R-:W-:Y:S01]  /*16920*/  FMUL R4, R3, R16 ;  /* 0x0000001003047220 */ /* 0x020fe20000400000 */
[----:B------:R-:W-:Y:S01]  /*16930*/  ISETP.GT.AND P2, PT, R0, 0x28, P1 ;  /* 0x000000280000780c */ /* 0x000fe20000f44270 */
[----:B------:R-:W-:Y:S02]  /*16940*/  BSSY B1, `(.L_x_324) ;  /* 0x0000005000017945 */ /* 0x000fe40003800000 */
[----:B------:R-:W-:-:S05]  /*16950*/  FFMA R45, R45, R2, R4 ;  /* 0x000000022d2d7223 */ /* 0x000fca0000000004 */
[----:B------:R0:W-:Y:S05]  /*16960*/  @P3 STG.E desc[UR44][R8.64+0xa4], R45 ;  /* 0x0000a42d08003986 */ /* 0x0001ea000c10192c */
[----:B------:R-:W-:Y:S05]  /*16970*/  @!P2 BRA `(.L_x_325) ;  /* 0x000000000004a947 */ /* 0x000fea0003800000 */
[----:B------:R0:W5:Y:S02]  /*16980*/  LDG.E.LTC128B R3, desc[UR44][R12.64+0xa0] ;  /* 0x0000a02c0c037981 */ /* 0x000164000c1e1920 */
.L_x_325:
[----:B------:R-:W-:Y:S05]  /*16990*/  BSYNC B1 ;  /* 0x0000000000017941 */ /* 0x000fea0003800000 */
.L_x_324:
        /* <DEDUP_REMOVED lines=9> */
.L_x_327:
[----:B------:R-:W-:Y:S05]  /*16a30*/  BSYNC B1 ;  /* 0x0000000000017941 */ /* 0x000fea0003800000 */
.L_x_326:
        /* <DEDUP_REMOVED lines=9> */
.L_x_329:
[----:B------:R-:W-:Y:S05]  /*16ad0*/  BSYNC B1 ;  /* 0x0000000000017941 */ /* 0x000fea0003800000 */
.L_x_328:
[----:B0----5:R-:W-:Y:S01]  /*16ae0*/  FMUL R5, R3, R16 ;  /* 0x0000001003057220 */ /* 0x021fe20000400000 */
[----:B------:R-:W-:Y:S01]  /*16af0*/  ISETP.GT.AND P3, PT, R0, 0x31, P0 ;  /* 0x000000310000780c */ /* 0x000fe20000764270 */
[----:B------:R-:W-:Y:S02]  /*16b00*/  BSSY B1, `(.L_x_330) ;  /* 0x0000005000017945 */ /* 0x000fe40003800000 */
[----:B------:R-:W-:-:S05]  /*16b10*/  FFMA R5, R48, R2, R5 ;  /* 0x0000000230057223 */ /* 0x000fca0000000005 */
[----:B------:R0:W-:Y:S05]  /*16b20*/  @P2 STG.E desc[UR44][R8.64+0xc0], R5 ;  /* 0x0000c00508002986 */ /* 0x0001ea000c10192c */
[----:B------:R-:W-:Y:S05]  /*16b30*/  @!P3 BRA `(.L_x_331) ;  /* 0x000000000004b947 */ /* 0x000fea0003800000 */
[----:B------:R0:W5:Y:S02]  /*16b40*/  LDG.E.LTC128B R3, desc[UR44][R6.64+0xc4] ;  /* 0x0000c42c06037981 */ /* 0x000164000c1e1920 */
.L_x_331:
[----:B------:R-:W-:Y:S05]  /*16b50*/  BSYNC B1 ;  /* 0x0000000000017941 */ /* 0x000fea0003800000 */
.L_x_330:
[----:B-----5:R-:W-:Y:S01]  /*16b60*/  FMUL R4, R3, R16 ;  /* 0x0000001003047220 */ /* 0x020fe20000400000 */
[----:B------:R-:W-:Y:S01]  /*16b70*/  ISETP.GT.AND P2, PT, R0, 0x30, P1 ;  /* 0x000000300000780c */ /* 0x000fe20000f44270 */
[----:B------:R-:W-:Y:S02]  /*16b80*/  BSSY B1, `(.L_x_332) ;  /* 0x0000005000017945 */ /* 0x000fe40003800000 */
[----:B------:R-:W-:-:S05]  /*16b90*/  FFMA R49, R49, R2, R4 ;  /* 0x0000000231317223 */ /* 0x000fca0000000004 */
[----:B------:R0:W-:Y:S05]  /*16ba0*/  @P3 STG.E desc[UR44][R8.64+0xc4], R49 ;  /* 0x0000c43108003986 */ /* 0x0001ea000c10192c */
[----:B------:R-:W-:Y:S05]  /*16bb0*/  @!P2 BRA `(.L_x_333) ;  /* 0x000000000004a947 */ /* 0x000fea0003800000 */
[----:B------:R0:W5:Y:S02]  /*16bc0*/  LDG.E.LTC128B R3, desc[UR44][R12.64+0xc0] ;  /* 0x0000c02c0c037981 */ /* 0x000164000c1e1920 */
.L_x_333:
[----:B------:R-:W-:Y:S05]  /*16bd0*/  BSYNC B1 ;  /* 0x0000000000017941 */ /* 0x000fea0003800000 */
.L_x_332:
        /* <DEDUP_REMOVED lines=9> */
.L_x_335:
[----:B------:R-:W-:Y:S05]  /*16c70*/  BSYNC B1 ;  /* 0x0000000000017941 */ /* 0x000fea0003800000 */
.L_x_334:
        /* <DEDUP_REMOVED lines=9> */
.L_x_337:
[----:B------:R-:W-:Y:S05]  /*16d10*/  BSYNC B1 ;  /* 0x0000000000017941 */ /* 0x000fea0003800000 */
.L_x_336:
[----:B0----5:R-:W-:Y:S01]  /*16d20*/  FMUL R5, R3, R16 ;  /* 0x0000001003057220 */ /* 0x021fe20000400000 */
[----:B------:R-:W-:Y:S01]  /*16d30*/  ISETP.GT.AND P3, PT, R0, 0x39, P0 ;  /* 0x000000390000780c */ /* 0x000fe20000764270 */
[----:B------:R-:W-:Y:S02]  /*16d40*/  BSSY B1, `(.L_x_338) ;  /* 0x0000005000017945 */ /* 0x000fe40003800000 */
[----:B------:R-:W-:-:S05]  /*16d50*/  FFMA R5, R52, R2, R5 ;  /* 0x0000000234057223 */ /* 0x000fca0000000005 */
[----:B------:R0:W-:Y:S05]  /*16d60*/  @P2 STG.E desc[UR44][R8.64+0xe0], R5 ;  /* 0x0000e00508002986 */ /* 0x0001ea000c10192c */
[----:B------:R-:W-:Y:S05]  /*16d70*/  @!P3 BRA `(.L_x_339) ;  /* 0x000000000004b947 */ /* 0x000fea0003800000 */
[----:B------:R0:W5:Y:S02]  /*16d80*/  LDG.E.LTC128B R3, desc[UR44][R6.64+0xe4] ;  /* 0x0000e42c06037981 */ /* 0x000164000c1e1920 */
.L_x_339:
[----:B------:R-:W-:Y:S05]  /*16d90*/  BSYNC B1 ;  /* 0x0000000000017941 */ /* 0x000fea0003800000 */
.L_x_338:
[----:B-----5:R-:W-:Y:S01]  /*16da0*/  FMUL R4, R3, R16 ;  /* 0x0000001003047220 */ /* 0x020fe20000400000 */
[----:B------:R-:W-:Y:S01]  /*16db0*/  ISETP.GT.AND P2, PT, R0, 0x38, P1 ;  /* 0x000000380000780c */ /* 0x000fe20000f44270 */
[----:B------:R-:W-:Y:S02]  /*16dc0*/  BSSY B1, `(.L_x_340) ;  /* 0x0000005000017945 */ /* 0x000fe40003800000 */
[----:B------:R-:W-:-:S05]  /*16dd0*/  FFMA R53, R53, R2, R4 ;  /* 0x0000000235357223 */ /* 0x000fca0000000004 */
[----:B------:R0:W-:Y:S05]  /*16de0*/  @P3 STG.E desc[UR44][R8.64+0xe4], R53 ;  /* 0x0000e43508003986 */ /* 0x0001ea000c10192c */
[----:B------:R-:W-:Y:S05]  /*16df0*/  @!P2 BRA `(.L_x_341) ;  /* 0x000000000004a947 */ /* 0x000fea0003800000 */
[----:B------:R0:W5:Y:S02]  /*16e00*/  LDG.E.LTC128B R3, desc[UR44][R12.64+0xe0] ;  /* 0x0000e02c0c037981 */ /* 0x000164000c1e1920 */
.L_x_341:
[----:B------:R-:W-:Y:S05]  /*16e10*/  BSYNC B1 ;  /* 0x0000000000017941 */ /* 0x000fea0003800000 */
.L_x_340:
        /* <DEDUP_REMOVED lines=9> */
.L_x_343:
[----:B------:R-:W-:Y:S05]  /*16eb0*/  BSYNC B1 ;  /* 0x0000000000017941 */ /* 0x000fea0003800000 */
.L_x_342:
        /* <DEDUP_REMOVED lines=9> */
.L_x_345:
[----:B------:R-:W-:Y:S05]  /*16f50*/  BSYNC B1 ;  /* 0x0000000000017941 */ /* 0x000fea0003800000 */
.L_x_344:
[----:B0----5:R-:W-:Y:S01]  /*16f60*/  FMUL R5, R3, R16 ;  /* 0x0000001003057220 */ /* 0x021fe20000400000 */
[----:B------:R-:W-:Y:S01]  /*16f70*/  ISETP.GT.AND P3, PT, R0, 0x41, P0 ;  /* 0x000000410000780c */ /* 0x000fe20000764270 */
[----:B------:R-:W-:Y:S02]  /*16f80*/  BSSY B1, `(.L_x_346) ;  /* 0x0000005000017945 */ /* 0x000fe40003800000 */
[----:B------:R-:W-:-:S05]  /*16f90*/  FFMA R5, R56, R2, R5 ;  /* 0x0000000238057223 */ /* 0x000fca0000000005 */
[----:B------:R0:W-:Y:S05]  /*16fa0*/  @P2 STG.E desc[UR44][R8.64+0x100], R5 ;  /* 0x0001000508002986 */ /* 0x0001ea000c10192c */
[----:B------:R-:W-:Y:S05]  /*16fb0*/  @!P3 BRA `(.L_x_347) ;  /* 0x000000000004b947 */ /* 0x000fea0003800000 */
[----:B------:R0:W5:Y:S02]  /*16fc0*/  LDG.E.LTC128B R3, desc[UR44][R6.64+0x104] ;  /* 0x0001042c06037981 */ /* 0x000164000c1e1920 */
.L_x_347:
[----:B------:R-:W-:Y:S05]  /*16fd0*/  BSYNC B1 ;  /* 0x0000000000017941 */ /* 0x000fea0003800000 */
.L_x_346:
[----:B-----5:R-:W-:Y:S01]  /*16fe0*/  FMUL R4, R3, R16 ;  /* 0x0000001003047220 */ /* 0x020fe20000400000 */
[----:B------:R-:W-:Y:S01]  /*16ff0*/  ISETP.GT.AND P2, PT, R0, 0x40, P1 ;  /* 0x000000400000780c */ /* 0x000fe20000f44270 */
[----:B------:R-:W-:Y:S02]  /*17000*/  BSSY B1, `(.L_x_348) ;  /* 0x0000005000017945 */ /* 0x000fe40003800000 */
[----:B------:R-:W-:-:S05]  /*17010*/  FFMA R57, R57, R2, R4 ;  /* 0x0000000239397223 */ /* 0x000fca0000000004 */
[----:B------:R0:W-:Y:S05]  /*17020*/  @P3 STG.E desc[UR44][R8.64+0x104], R57 ;  /* 0x0001043908003986 */ /* 0x0001ea000c10192c */
[----:B------:R-:W-:Y:S05]  /*17030*/  @!P2 BRA `(.L_x_349) ;  /* 0x000000000004a947 */ /* 0x000fea0003800000 */
[----:B------:R0:W5:Y:S02]  /*17040*/  LDG.E.LTC128B R3, desc[UR44][R12.64+0x100] ;  /* 0x0001002c0c037981 */ /* 0x000164000c1e1920 */
.L_x_349:
[----:B------:R-:W-:Y:S05]  /*17050*/  BSYNC B1 ;  /* 0x0000000000017941 */ /* 0x000fea0003800000 */
.L_x_348:
        /* <DEDUP_REMOVED lines=9> */
.L_x_351:
[----:B------:R-:W-:Y:S05]  /*170f0*/  BSYNC B1 ;  /* 0x0000000000017941 */ /* 0x000fea0003800000 */
.L_x_350:
        /* <DEDUP_REMOVED lines=9> */
.L_x_353:
[----:B------:R-:W-:Y:S05]  /*17190*/  BSYNC B1 ;  /* 0x0000000000017941 */ /* 0x000fea0003800000 */
.L_x_352:
[----:B0----5:R-:W-:Y:S01]  /*171a0*/  FMUL R5, R3, R16 ;  /* 0x0000001003057220 */ /* 0x021fe20000400000 */
[----:B------:R-:W-:Y:S01]  /*171b0*/  ISETP.GT.AND P3, PT, R0, 0x49, P0 ;  /* 0x000000490000780c */ /* 0x000fe20000764270 */
[----:B------:R-:W-:Y:S02]  /*171c0*/  BSSY B1, `(.L_x_354) ;  /* 0x0000005000017945 */ /* 0x000fe40003800000 */
[----:B------:R-:W-:-:S05]  /*171d0*/  FFMA R5, R60, R2, R5 ;  /* 0x000000023c057223 */ /* 0x000fca0000000005 */
[----:B------:R0:W-:Y:S05]  /*171e0*/  @P2 STG.E desc[UR44][R8.64+0x120], R5 ;  /* 0x0001200508002986 */ /* 0x0001ea000c10192c */
[----:B------:R-:W-:Y:S05]  /*171f0*/  @!P3 BRA `(.L_x_355) ;  /* 0x000000000004b947 */ /* 0x000fea0003800000 */
[----:B------:R0:W5:Y:S02]  /*17200*/  LDG.E.LTC128B R3, desc[UR44][R6.64+0x124] ;  /* 0x0001242c06037981 */ /* 0x000164000c1e1920 */
.L_x_355:
[----:B------:R-:W-:Y:S05]  /*17210*/  BSYNC B1 ;  /* 0x0000000000017941 */ /* 0x000fea0003800000 */
.L_x_354:
[----:B-----5:R-:W-:Y:S01]  /*17220*/  FMUL R4, R3, R16 ;  /* 0x0000001003047220 */ /* 0x020fe20000400000 */
[----:B------:R-:W-:Y:S01]  /*17230*/  ISETP.GT.AND P2, PT, R0, 0x48, P1 ;  /* 0x000000480000780c */ /* 0x000fe20000f44270 */
[----:B------:R-:W-:Y:S02]  /*17240*/  BSSY B1, `(.L_x_356) ;  /* 0x0000005000017945 */ /* 0x000fe40003800000 */
[----:B------:R-:W-:-:S05]  /*17250*/  FFMA R61, R61, R2, R4 ;  /* 0x000000023d3d7223 */ /* 0x000fca0000000004 */
[----:B------:R0:W-:Y:S05]  /*17260*/  @P3 STG.E desc[UR44][R8.64+0x124], R61 ;  /* 0x0001243d08003986 */ /* 0x0001ea000c10192c */
[----:B------:R-:W-:Y:S05]  /*17270*/  @!P2 BRA `(.L_x_357) ;  /* 0x000000000004a947 */ /* 0x000fea0003800000 */
[----:B------:R0:W5:Y:S02]  /*17280*/  LDG.E.LTC128B R3, desc[UR44][R12.64+0x120] ;  /* 0x0001202c0c037981 */ /* 0x000164000c1e1920 */
.L_x_357:
[----:B------:R-:W-:Y:S05]  /*17290*/  BSYNC B1 ;  /* 0x0000000000017941 */ /* 0x000fea0003800000 */
.L_x_356:
        /* <DEDUP_REMOVED lines=9> */
.L_x_359:
[----:B------:R-:W-:Y:S05]  /*17330*/  BSYNC B1 ;  /* 0x0000000000017941 */ /* 0x000fea0003800000 */
.L_x_358:
        /* <DEDUP_REMOVED lines=9> */
.L_x_361:
[----:B------:R-:W-:Y:S05]  /*173d0*/  BSYNC B1 ;  /* 0x0000000000017941 */ /* 0x000fea0003800000 */
.L_x_360:
[----:B0----5:R-:W-:Y:S01]  /*173e0*/  FMUL R5, R3, R16 ;  /* 0x0000001003057220 */ /* 0x021fe20000400000 */
[----:B------:R-:W-:Y:S01]  /*173f0*/  ISETP.GT.AND P3, PT, R0, 0x51, P0 ;  /* 0x000000510000780c */ /* 0x000fe20000764270 */
[----:B------:R-:W-:Y:S02]  /*17400*/  BSSY B1, `(.L_x_362) ;  /* 0x0000005000017945 */ /* 0x000fe40003800000 */
[----:B------:R-:W-:-:S05]  /*17410*/  FFMA R5, R64, R2, R5 ;  /* 0x0000000240057223 */ /* 0x000fca0000000005 */
[----:B------:R0:W-:Y:S05]  /*17420*/  @P2 STG.E desc[UR44][R8.64+0x140], R5 ;  /* 0x0001400508002986 */ /* 0x0001ea000c10192c */
[----:B------:R-:W-:Y:S05]  /*17430*/  @!P3 BRA `(.L_x_363) ;  /* 0x000000000004b947 */ /* 0x000fea0003800000 */
[----:B------:R0:W5:Y:S02]  /*17440*/  LDG.E.LTC128B R3, desc[UR44][R6.64+0x144] ;  /* 0x0001442c06037981 */ /* 0x000164000c1e1920 */
.L_x_363:
[----:B------:R-:W-:Y:S05]  /*17450*/  BSYNC B1 ;  /* 0x0000000000017941 */ /* 0x000fea0003800000 */
.L_x_362:
[----:B-----5:R-:W-:Y:S01]  /*17460*/  FMUL R4, R3, R16 ;  /* 0x0000001003047220 */ /* 0x020fe20000400000 */
[----:B------:R-:W-:Y:S01]  /*17470*/  ISETP.GT.AND P2, PT, R0, 0x50, P1 ;  /* 0x000000500000780c */ /* 0x000fe20000f44270 */
[----:B------:R-:W-:Y:S02]  /*17480*/  BSSY B1, `(.L_x_364) ;  /* 0x0000005000017945 */ /* 0x000fe40003800000 */
[----:B------:R-:W-:-:S05]  /*17490*/  FFMA R65, R65, R2, R4 ;  /* 0x0000000241417223 */ /* 0x000fca0000000004 */
[----:B------:R0:W-:Y:S05]  /*174a0*/  @P3 STG.E desc[UR44][R8.64+0x144], R65 ;  /* 0x0001444108003986 */ /* 0x0001ea000c10192c */
[----:B------:R-:W-:Y:S05]  /*174b0*/  @!P2 BRA `(.L_x_365) ;  /* 0x000000000004a947 */ /* 0x000fea0003800000 */
[----:B------:R0:W5:Y:S02]  /*174c0*/  LDG.E.LTC128B R3, desc[UR44][R12.64+0x140] ;  /* 0x0001402c0c037981 */ /* 0x000164000c1e1920 */
.L_x_365:
[----:B------:R-:W-:Y:S05]  /*174d0*/  BSYNC B1 ;  /* 0x0000000000017941 */ /* 0x000fea0003800000 */
.L_x_364:
        /* <DEDUP_REMOVED lines=9> */
.L_x_367:
[----:B------:R-:W-:Y:S05]  /*17570*/  BSYNC B1 ;  /* 0x0000000000017941 */ /* 0x000fea0003800000 */
.L_x_366:
        /* <DEDUP_REMOVED lines=9> */
.L_x_369:
[----:B------:R-:W-:Y:S05]  /*17610*/  BSYNC B1 ;  /* 0x0000000000017941 */ /* 0x000fea0003800000 */
.L_x_368:
[----:B0----5:R-:W-:Y:S01]  /*17620*/  FMUL R5, R3, R16 ;  /* 0x0000001003057220 */ /* 0x021fe20000400000 */
[----:B------:R-:W-:Y:S01]  /*17630*/  ISETP.GT.AND P3, PT, R0, 0x59, P0 ;  /* 0x000000590000780c */ /* 0x000fe20000764270 */
[----:B------:R-:W-:Y:S02]  /*17640*/  BSSY B1, `(.L_x_370) ;  /* 0x0000005000017945 */ /* 0x000fe40003800000 */
[----:B------:R-:W-:-:S05]  /*17650*/  FFMA R5, R68, R2, R5 ;  /* 0x0000000244057223 */ /* 0x000fca0000000005 */
[----:B------:R0:W-:Y:S05]  /*17660*/  @P2 STG.E desc[UR44][R8.64+0x160], R5 ;  /* 0x0001600508002986 */ /* 0x0001ea000c10192c */
[----:B------:R-:W-:Y:S05]  /*17670*/  @!P3 BRA `(.L_x_371) ;  /* 0x000000000004b947 */ /* 0x000fea0003800000 */
[----:B------:R0:W5:Y:S02]  /*17680*/  LDG.E.LTC128B R3, desc[UR44][R6.64+0x164] ;  /* 0x0001642c06037981 */ /* 0x000164000c1e1920 */
.L_x_371:
[----:B------:R-:W-:Y:S05]  /*17690*/  BSYNC B1 ;  /* 0x0000000000017941 */ /* 0x000fea0003800000 */
.L_x_370:
[----:B-----5:R-:W-:Y:S01]  /*176a0*/  FMUL R4, R3, R16 ;  /* 0x0000001003047220 */ /* 0x020fe20000400000 */
[----:B------:R-:W-:Y:S01]  /*176b0*/  ISETP.GT.AND P2, PT, R0, 0x58, P1 ;  /* 0x000000580000780c */ /* 0x000fe20000f44270 */
[----:B------:R-:W-:Y:S02]  /*176c0*/  BSSY B1, `(.L_x_372) ;  /* 0x0000005000017945 */ /* 0x000fe40003800000 */
[----:B------:R-:W-:-:S05]  /*176d0*/  FFMA R69, R69, R2, R4 ;  /* 0x0000000245457223 */ /* 0x000fca0000000004 */
[----:B------:R0:W-:Y:S05]  /*176e0*/  @P3 STG.E desc[UR44][R8.64+0x164], R69 ;  /* 0x0001644508003986 */ /* 0x0001ea000c10192c */
[----:B------:R-:W-:Y:S05]  /*176f0*/  @!P2 BRA `(.L_x_373) ;  /* 0x000000000004a947 */ /* 0x000fea0003800000 */
[----:B------:R0:W5:Y:S02]  /*17700*/  LDG.E.LTC128B R3, desc[UR44][R12.64+0x160] ;  /* 0x0001602c0c037981 */ /* 0x000164000c1e1920 */
.L_x_373:
[----:B------:R-:W-:Y:S05]  /*17710*/  BSYNC B1 ;  /* 0x0000000000017941 */ /* 0x000fea0003800000 */
.L_x_372:
        /* <DEDUP_REMOVED lines=9> */
.L_x_375:
[----:B------:R-:W-:Y:S05]  /*177b0*/  BSYNC B1 ;  /* 0x0000000000017941 */ /* 0x000fea0003800000 */
.L_x_374:
        /* <DEDUP_REMOVED lines=9> */
.L_x_377:
[----:B------:R-:W-:Y:S05]  /*17850*/  BSYNC B1 ;  /* 0x0000000000017941 */ /* 0x000fea0003800000 */
.L_x_376:
[----:B0----5:R-:W-:Y:S01]  /*17860*/  FMUL R5, R3, R16 ;  /* 0x0000001003057220 */ /* 0x021fe20000400000 */
[----:B------:R-:W-:Y:S01]  /*17870*/  ISETP.GT.AND P3, PT, R0, 0x61, P0 ;  /* 0x000000610000780c */ /* 0x000fe20000764270 */
[----:B------:R-:W-:Y:S02]  /*17880*/  BSSY B1, `(.L_x_378) ;  /* 0x0000005000017945 */ /* 0x000fe40003800000 */
[----:B------:R-:W-:-:S05]  /*17890*/  FFMA R5, R72, R2, R5 ;  /* 0x0000000248057223 */ /* 0x000fca0000000005 */
[----:B------:R0:W-:Y:S05]  /*178a0*/  @P2 STG.E desc[UR44][R8.64+0x180], R5 ;  /* 0x0001800508002986 */ /* 0x0001ea000c10192c */
[----:B------:R-:W-:Y:S05]  /*178b0*/  @!P3 BRA `(.L_x_379) ;  /* 0x000000000004b947 */ /* 0x000fea0003800000 */
[----:B------:R0:W5:Y:S02]  /*178c0*/  LDG.E.LTC128B R3, desc[UR44][R6.64+0x184] ;  /* 0x0001842c06037981 */ /* 0x000164000c1e1920 */
.L_x_379:
[----:B------:R-:W-:Y:S05]  /*178d0*/  BSYNC B1 ;  /* 0x0000000000017941 */ /* 0x000fea0003800000 */
.L_x_378:
[----:B-----5:R-:W-:Y:S01]  /*178e0*/  FMUL R4, R3, R16 ;  /* 0x0000001003047220 */ /* 0x020fe20000400000 */
[----:B------:R-:W-:Y:S01]  /*178f0*/  ISETP.GT.AND P2, PT, R0, 0x60, P1 ;  /* 0x000000600000780c */ /* 0x000fe20000f44270 */
[----:B------:R-:W-:Y:S02]  /*17900*/  BSSY B1, `(.L_x_380) ;  /* 0x0000005000017945 */ /* 0x000fe40003800000 */
[----:B------:R-:W-:-:S05]  /*17910*/  FFMA R73, R73, R2, R4 ;  /* 0x0000000249497223 */ /* 0x000fca0000000004 */
[----:B------:R0:W-:Y:S05]  /*17920*/  @P3 STG.E desc[UR44][R8.64+0x184], R73 ;  /* 0x0001844908003986 */ /* 0x0001ea000c10192c */
[----:B------:R-:W-:Y:S05]  /*17930*/  @!P2 BRA `(.L_x_381) ;  /* 0x000000000004a947 */ /* 0x000fea0003800000 */
[----:B------:R0:W5:Y:S02]  /*17940*/  LDG.E.LTC128B R3, desc[UR44][R12.64+0x180] ;  /* 0x0001802c0c037981 */ /* 0x000164000c1e1920 */
.L_x_381:
[----:B------:R-:W-:Y:S05]  /*17950*/  BSYNC B1 ;  /* 0x0000000000017941 */ /* 0x000fea0003800000 */
.L_x_380:
        /* <DEDUP_REMOVED lines=9> */
.L_x_383:
[----:B------:R-:W-:Y:S05]  /*179f0*/  BSYNC B1 ;  /* 0x0000000000017941 */ /* 0x000fea0003800000 */
.L_x_382:
        /* <DEDUP_REMOVED lines=9> */
.L_x_385:
[----:B------:R-:W-:Y:S05]  /*17a90*/  BSYNC B1 ;  /* 0x0000000000017941 */ /* 0x000fea0003800000 */
.L_x_384:
[----:B0----5:R-:W-:Y:S01]  /*17aa0*/  FMUL R5, R3, R16 ;  /* 0x0000001003057220 */ /* 0x021fe20000400000 */
[----:B------:R-:W-:Y:S01]  /*17ab0*/  ISETP.GT.AND P3, PT, R0, 0x69, P0 ;  /* 0x000000690000780c */ /* 0x000fe20000764270 */
[----:B------:R-:W-:Y:S02]  /*17ac0*/  BSSY B1, `(.L_x_386) ;  /* 0x0000005000017945 */ /* 0x000fe40003800000 */
[----:B------:R-:W-:-:S05]  /*17ad0*/  FFMA R5, R76, R2, R5 ;  /* 0x000000024c057223 */ /* 0x000fca0000000005 */
[----:B------:R0:W-:Y:S05]  /*17ae0*/  @P2 STG.E desc[UR44][R8.64+0x1a0], R5 ;  /* 0x0001a00508002986 */ /* 0x0001ea000c10192c */
[----:B------:R-:W-:Y:S05]  /*17af0*/  @!P3 BRA `(.L_x_387) ;  /* 0x000000000004b947 */ /* 0x000fea0003800000 */
[----:B------:R0:W5:Y:S02]  /*17b00*/  LDG.E.LTC128B R3, desc[UR44][R6.64+0x1a4] ;  /* 0x0001a42c06037981 */ /* 0x000164000c1e1920 */
.L_x_387:
[----:B------:R-:W-:Y:S05]  /*17b10*/  BSYNC B1 ;  /* 0x0000000000017941 */ /* 0x000fea0003800000 */
.L_x_386:
[----:B-----5:R-:W-:Y:S01]  /*17b20*/  FMUL R4, R3, R16 ;  /* 0x0000001003047220 */ /* 0x020fe20000400000 */
[----:B------:R-:W-:Y:S01]  /*17b30*/  ISETP.GT.AND P2, PT, R0, 0x68, P1 ;  /* 0x000000680000780c */ /* 0x000fe20000f44270 */
[----:B------:R-:W-:Y:S02]  /*17b40*/  BSSY B1, `(.L_x_388) ;  /* 0x0000005000017945 */ /* 0x000fe40003800000 */
[----:B------:R-:W-:-:S05]  /*17b50*/  FFMA R77, R77, R2, R4 ;  /* 0x000000024d4d7223 */ /* 0x000fca0000000004 */
[----:B------:R0:W-:Y:S05]  /*17b60*/  @P3 STG.E desc[UR44][R8.64+0x1a4], R77 ;  /* 0x0001a44d08003986 */ /* 0x0001ea000c10192c */
[----:B------:R-:W-:Y:S05]  /*17b70*/  @!P2 BRA `(.L_x_389) ;  /* 0x000000000004a947 */ /* 0x000fea0003800000 */
[----:B------:R0:W5:Y:S02]  /*17b80*/  LDG.E.LTC128B R3, desc[UR44][R12.64+0x1a0] ;  /* 0x0001a02c0c037981 */ /* 0x000164000c1e1920 */
.L_x_389:
[----:B------:R-:W-:Y:S05]  /*17b90*/  BSYNC B1 ;  /* 0x0000000000017941 */ /* 0x000fea0003800000 */
.L_x_388:
        /* <DEDUP_REMOVED lines=9> */
.L_x_391:
[----:B------:R-:W-:Y:S05]  /*17c30*/  BSYNC B1 ;  /* 0x0000000000017941 */ /* 0x000fea0003800000 */
.L_x_390:
        /* <DEDUP_REMOVED lines=9> */
.L_x_393:
[----:B------:R-:W-:Y:S05]  /*17cd0*/  BSYNC B1 ;  /* 0x0000000000017941 */ /* 0x000fea0003800000 */
.L_x_392:
[----:B0----5:R-:W-:Y:S01]  /*17ce0*/  FMUL R5, R3, R16 ;  /* 0x0000001003057220 */ /* 0x021fe20000400000 */
[----:B------:R-:W-:Y:S01]  /*17cf0*/  ISETP.GT.AND P3, PT, R0, 0x71, P0 ;  /* 0x000000710000780c */ /* 0x000fe20000764270 */
[----:B------:R-:W-:Y:S02]  /*17d00*/  BSSY B1, `(.L_x_394) ;  /* 0x0000005000017945 */ /* 0x000fe40003800000 */
[----:B------:R-:W-:-:S05]  /*17d10*/  FFMA R5, R80, R2, R5 ;  /* 0x0000000250057223 */ /* 0x000fca0000000005 */
[----:B------:R0:W-:Y:S05]  /*17d20*/  @P2 STG.E desc[UR44][R8.64+0x1c0], R5 ;  /* 0x0001c00508002986 */ /* 0x0001ea000c10192c */
[----:B------:R-:W-:Y:S05]  /*17d30*/  @!P3 BRA `(.L_x_395) ;  /* 0x000000000004b947 */ /* 0x000fea0003800000 */
[----:B------:R0:W5:Y:S02]  /*17d40*/  LDG.E.LTC128B R3, desc[UR44][R6.64+0x1c4] ;  /* 0x0001c42c06037981 */ /* 0x000164000c1e1920 */
.L_x_395:
[----:B------:R-:W-:Y:S05]  /*17d50*/  BSYNC B1 ;  /* 0x0000000000017941 */ /* 0x000fea0003800000 */
.L_x_394:
[----:B-----5:R-:W-:Y:S01]  /*17d60*/  FMUL R4, R3, R16 ;  /* 0x0000001003047220 */ /* 0x020fe20000400000 */
[----:B------:R-:W-:Y:S01]  /*17d70*/  ISETP.GT.AND P2, PT, R0, 0x70, P1 ;  /* 0x000000700000780c */ /* 0x000fe20000f44270 */
[----:B------:R-:W-:Y:S02]  /*17d80*/  BSSY B1, `(.L_x_396) ;  /* 0x0000005000017945 */ /* 0x000fe40003800000 */
[----:B------:R-:W-:-:S05]  /*17d90*/  FFMA R81, R81, R2, R4 ;  /* 0x0000000251517223 */ /* 0x000fca0000000004 */
[----:B------:R0:W-:Y:S05]  /*17da0*/  @P3 STG.E desc[UR44][R8.64+0x1c4], R81 ;  /* 0x0001c45108003986 */ /* 0x0001ea000c10192c */
[----:B------:R-:W-:Y:S05]  /*17db0*/  @!P2 BRA `(.L_x_397) ;  /* 0x000000000004a947 */ /* 0x000fea0003800000 */
[----:B------:R0:W5:Y:S02]  /*17dc0*/  LDG.E.LTC128B R3, desc[UR44][R12.64+0x1c0] ;  /* 0x0001c02c0c037981 */ /* 0x000164000c1e1920 */
.L_x_397:
[----:B------:R-:W-:Y:S05]  /*17dd0*/  BSYNC B1 ;  /* 0x0000000000017941 */ /* 0x000fea0003800000 */
.L_x_396:
        /* <DEDUP_REMOVED lines=9> */
.L_x_399:
[----:B------:R-:W-:Y:S05]  /*17e70*/  BSYNC B1 ;  /* 0x0000000000017941 */ /* 0x000fea0003800000 */
.L_x_398:
        /* <DEDUP_REMOVED lines=9> */
.L_x_401:
[----:B------:R-:W-:Y:S05]  /*17f10*/  BSYNC B1 ;  /* 0x0000000000017941 */ /* 0x000fea0003800000 */
.L_x_400:
[----:B0----5:R-:W-:Y:S01]  /*17f20*/  FMUL R5, R3, R16 ;  /* 0x0000001003057220 */ /* 0x021fe20000400000 */
[----:B------:R-:W-:Y:S01]  /*17f30*/  ISETP.GT.AND P3, PT, R0, 0x79, P0 ;  /* 0x000000790000780c */ /* 0x000fe20000764270 */
[----:B------:R-:W-:Y:S02]  /*17f40*/  BSSY B1, `(.L_x_402) ;  /* 0x0000005000017945 */ /* 0x000fe40003800000 */
[----:B------:R-:W-:-:S05]  /*17f50*/  FFMA R5, R84, R2, R5 ;  /* 0x0000000254057223 */ /* 0x000fca0000000005 */
[----:B------:R0:W-:Y:S05]  /*17f60*/  @P2 STG.E desc[UR44][R8.64+0x1e0], R5 ;  /* 0x0001e00508002986 */ /* 0x0001ea000c10192c */
[----:B------:R-:W-:Y:S05]  /*17f70*/  @!P3 BRA `(.L_x_403) ;  /* 0x000000000004b947 */ /* 0x000fea0003800000 */
[----:B------:R0:W5:Y:S02]  /*17f80*/  LDG.E.LTC128B R3, desc[UR44][R6.64+0x1e4] ;  /* 0x0001e42c06037981 */ /* 0x000164000c1e1920 */
.L_x_403:
[----:B------:R-:W-:Y:S05]  /*17f90*/  BSYNC B1 ;  /* 0x0000000000017941 */ /* 0x000fea0003800000 */
.L_x_402:
[----:B-----5:R-:W-:Y:S01]  /*17fa0*/  FMUL R4, R3, R16 ;  /* 0x0000001003047220 */ /* 0x020fe20000400000 */
[----:B------:R-:W-:Y:S01]  /*17fb0*/  ISETP.GT.AND P2, PT, R0, 0x78, P1 ;  /* 0x000000780000780c */ /* 0x000fe20000f44270 */
[----:B------:R-:W-:Y:S02]  /*17fc0*/  BSSY B1, `(.L_x_404) ;  /* 0x0000005000017945 */ /* 0x000fe40003800000 */
[----:B------:R-:W-:-:S05]  /*17fd0*/  FFMA R85, R85, R2, R4 ;  /* 0x0000000255557223 */ /* 0x000fca0000000004 */
[----:B------:R0:W-:Y:S05]  /*17fe0*/  @P3 STG.E desc[UR44][R8.64+0x1e4], R85 ;  /* 0x0001e45508003986 */ /* 0x0001ea000c10192c */
[----:B------:R-:W-:Y:S05]  /*17ff0*/  @!P2 BRA `(.L_x_405) ;  /* 0x000000000004a947 */ /* 0x000fea0003800000 */
[----:B------:R0:W5:Y:S02]  /*18000*/  LDG.E.LTC128B R3, desc[UR44][R12.64+0x1e0] ;  /* 0x0001e02c0c037981 */ /* 0x000164000c1e1920 */
.L_x_405:
[----:B------:R-:W-:Y:S05]  /*18010*/  BSYNC B1 ;  /* 0x0000000000017941 */ /* 0x000fea0003800000 */
.L_x_404:
        /* <DEDUP_REMOVED lines=9> */
.L_x_407:
[----:B------:R-:W-:Y:S05]  /*180b0*/  BSYNC B1 ;  /* 0x0000000000017941 */ /* 0x000fea0003800000 */
.L_x_406:
        /* <DEDUP_REMOVED lines=9> */
.L_x_409:
[----:B------:R-:W-:Y:S05]  /*18150*/  BSYNC B1 ;  /* 0x0000000000017941 */ /* 0x000fea0003800000 */
.L_x_408:
[----:B0----5:R-:W-:Y:S01]  /*18160*/  FMUL R5, R3, R16 ;  /* 0x0000001003057220 */ /* 0x021fe20000400000 */
[----:B------:R-:W-:Y:S01]  /*18170*/  ISETP.GT.AND P3, PT, R0, 0x81, P0 ;  /* 0x000000810000780c */ /* 0x000fe20000764270 */
[----:B------:R-:W-:Y:S02]  /*18180*/  BSSY B1, `(.L_x_410) ;  /* 0x0000005000017945 */ /* 0x000fe40003800000 */
[----:B------:R-:W-:-:S05]  /*18190*/  FFMA R5, R88, R2, R5 ;  /* 0x0000000258057223 */ /* 0x000fca0000000005 */
[----:B------:R0:W-:Y:S05]  /*181a0*/  @P2 STG.E desc[UR44][R8.64+0x200], R5 ;  /* 0x0002000508002986 */ /* 0x0001ea000c10192c */
[----:B------:R-:W-:Y:S05]  /*181b0*/  @!P3 BRA `(.L_x_411) ;  /* 0x000000000004b947 */ /* 0x000fea0003800000 */
[----:B------:R0:W5:Y:S02]  /*181c0*/  LDG.E.LTC128B R3, desc[UR44][R6.64+0x204] ;  /* 0x0002042c06037981 */ /* 0x000164000c1e1920 */
.L_x_411:
[----:B------:R-:W-:Y:S05]  /*181d0*/  BSYNC B1 ;  /* 0x0000000000017941 */ /* 0x000fea0003800000 */
.L_x_410:
[----:B-----5:R-:W-:Y:S01]  /*181e0*/  FMUL R4, R3, R16 ;  /* 0x0000001003047220 */ /* 0x020fe20000400000 */
[----:B------:R-:W-:Y:S01]  /*181f0*/  ISETP.GT.AND P2, PT, R0, 0x80, P1 ;  /* 0x000000800000780c */ /* 0x000fe20000f44270 */
[----:B------:R-:W-:Y:S02]  /*18200*/  BSSY B1, `(.L_x_412) ;  /* 0x0000005000017945 */ /* 0x000fe40003800000 */
[----:B------:R-:W-:-:S05]  /*18210*/  FFMA R89, R89, R2, R4 ;  /* 0x0000000259597223 */ /* 0x000fca0000000004 */
[----:B------:R0:W-:Y:S05]  /*18220*/  @P3 STG.E desc[UR44][R8.64+0x204], R89 ;  /* 0x0002045908003986 */ /* 0x0001ea000c10192c */
[----:B------:R-:W-:Y:S05]  /*18230*/  @!P2 BRA `(.L_x_413) ;  /* 0x000000000004a947 */ /* 0x000fea0003800000 */
[----:B------:R0:W5:Y:S02]  /*18240*/  LDG.E.LTC128B R3, desc[UR44][R12.64+0x200] ;  /* 0x0002002c0c037981 */ /* 0x000164000c1e1920 */
.L_x_413:
[----:B------:R-:W-:Y:S05]  /*18250*/  BSYNC B1 ;  /* 0x0000000000017941 */ /* 0x000fea0003800000 */
.L_x_412:
        /* <DEDUP_REMOVED lines=9> */
.L_x_415:
[----:B------:R-:W-:Y:S05]  /*182f0*/  BSYNC B1 ;  /* 0x0000000000017941 */ /* 0x000fea0003800000 */
.L_x_414:
        /* <DEDUP_REMOVED lines=9> */
.L_x_417:
[----:B------:R-:W-:Y:S05]  /*18390*/  BSYNC B1 ;  /* 0x0000000000017941 */ /* 0x000fea0003800000 */
.L_x_416:
[----:B0----5:R-:W-:Y:S01]  /*183a0*/  FMUL R5, R3, R16 ;  /* 0x0000001003057220 */ /* 0x021fe20000400000 */
[----:B------:R-:W-:Y:S01]  /*183b0*/  ISETP.GT.AND P3, PT, R0, 0x89, P0 ;  /* 0x000000890000780c */ /* 0x000fe20000764270 */
[----:B------:R-:W-:Y:S02]  /*183c0*/  BSSY B1, `(.L_x_418) ;  /* 0x0000005000017945 */ /* 0x000fe40003800000 */
[----:B------:R-:W-:-:S05]  /*183d0*/  FFMA R5, R92, R2, R5 ;  /* 0x000000025c057223 */ /* 0x000fca0000000005 */
[----:B------:R0:W-:Y:S05]  /*183e0*/  @P2 STG.E desc[UR44][R8.64+0x220], R5 ;  /* 0x0002200508002986 */ /* 0x0001ea000c10192c */
[----:B------:R-:W-:Y:S05]  /*183f0*/  @!P3 BRA `(.L_x_419) ;  /* 0x000000000004b947 */ /* 0x000fea0003800000 */
[----:B------:R0:W5:Y:S02]  /*18400*/  LDG.E.LTC128B R3, desc[UR44][R6.64+0x224] ;  /* 0x0002242c06037981 */ /* 0x000164000c1e1920 */
.L_x_419:
[----:B------:R-:W-:Y:S05]  /*18410*/  BSYNC B1 ;  /* 0x0000000000017941 */ /* 0x000fea0003800000 */
.L_x_418:
[----:B-----5:R-:W-:Y:S01]  /*18420*/  FMUL R4, R3, R16 ;  /* 0x0000001003047220 */ /* 0x020fe20000400000 */
[----:B------:R-:W-:Y:S01]  /*18430*/  ISETP.GT.AND P2, PT, R0, 0x88, P1 ;  /* 0x000000880000780c */ /* 0x000fe20000f44270 */
[----:B------:R-:W-:Y:S02]  /*18440*/  BSSY B1, `(.L_x_420) ;  /* 0x0000005000017945 */ /* 0x000fe40003800000 */
[----:B------:R-:W-:-:S05]  /*18450*/  FFMA R93, R93, R2, R4 ;  /* 0x000000025d5d7223 */ /* 0x000fca0000000004 */
[----:B------:R0:W-:Y:S05]  /*18460*/  @P3 STG.E desc[UR44][R8.64+0x224], R93 ;  /* 0x0002245d08003986 */ /* 0x0001ea000c10192c */
[----:B------:R-:W-:Y:S05]  /*18470*/  @!P2 BRA `(.L_x_421) ;  /* 0x000000000004a947 */ /* 0x000fea0003800000 */
[----:B------:R0:W5:Y:S02]  /*18480*/  LDG.E.LTC128B R3, desc[UR44][R12.64+0x220] ;  /* 0x0002202c0c037981 */ /* 0x000164000c1e1920 */
.L_x_421:
[----:B------:R-:W-:Y:S05]  /*18490*/  BSYNC B1 ;  /* 0x0000000000017941 */ /* 0x000fea0003800000 */
.L_x_420:
        /* <DEDUP_REMOVED lines=9> */
.L_x_423:
[----:B------:R-:W-:Y:S05]  /*18530*/  BSYNC B1 ;  /* 0x0000000000017941 */ /* 0x000fea0003800000 */
.L_x_422:
        /* <DEDUP_REMOVED lines=9> */
.L_x_425:
[----:B------:R-:W-:Y:S05]  /*185d0*/  BSYNC B1 ;  /* 0x0000000000017941 */ /* 0x000fea0003800000 */
.L_x_424:
[----:B0----5:R-:W-:Y:S01]  /*185e0*/  FMUL R5, R3, R16 ;  /* 0x0000001003057220 */ /* 0x021fe20000400000 */
[----:B------:R-:W-:Y:S01]  /*185f0*/  ISETP.GT.AND P3, PT, R0, 0x91, P0 ;  /* 0x000000910000780c */ /* 0x000fe20000764270 */
[----:B------:R-:W-:Y:S02]  /*18600*/  BSSY B1, `(.L_x_426) ;  /* 0x0000005000017945 */ /* 0x000fe40003800000 */
[----:B------:R-:W-:-:S05]  /*18610*/  FFMA R5, R96, R2, R5 ;  /* 0x0000000260057223 */ /* 0x000fca0000000005 */
[----:B------:R0:W-:Y:S05]  /*18620*/  @P2 STG.E desc[UR44][R8.64+0x240], R5 ;  /* 0x0002400508002986 */ /* 0x0001ea000c10192c */
[----:B------:R-:W-:Y:S05]  /*18630*/  @!P3 BRA `(.L_x_427) ;  /* 0x000000000004b947 */ /* 0x000fea0003800000 */
[----:B------:R0:W5:Y:S02]  /*18640*/  LDG.E.LTC128B R3, desc[UR44][R6.64+0x244] ;  /* 0x0002442c06037981 */ /* 0x000164000c1e1920 */
.L_x_427:
[----:B------:R-:W-:Y:S05]  /*18650*/  BSYNC B1 ;  /* 0x0000000000017941 */ /* 0x000fea0003800000 */
.L_x_426:
[----:B-----5:R-:W-:Y:S01]  /*18660*/  FMUL R4, R3, R16 ;  /* 0x0000001003047220 */ /* 0x020fe20000400000 */
[----:B------:R-:W-:Y:S01]  /*18670*/  ISETP.GT.AND P2, PT, R0, 0x90, P1 ;  /* 0x000000900000780c */ /* 0x000fe20000f44270 */
[----:B------:R-:W-:Y:S02]  /*18680*/  BSSY B1, `(.L_x_428) ;  /* 0x0000005000017945 */ /* 0x000fe40003800000 */
[----:B------:R-:W-:-:S05]  /*18690*/  FFMA R97, R97, R2, R4 ;  /* 0x0000000261617223 */ /* 0x000fca0000000004 */
[----:B------:R0:W-:Y:S05]  /*186a0*/  @P3 STG.E desc[UR44][R8.64+0x244], R97 ;  /* 0x0002446108003986 */ /* 0x0001ea000c10192c */
[----:B------:R-:W-:Y:S05]  /*186b0*/  @!P2 BRA `(.L_x_429) ;  /* 0x000000000004a947 */ /* 0x000fea0003800000 */
[----:B------:R0:W5:Y:S02]  /*186c0*/  LDG.E.LTC128B R3, desc[UR44][R12.64+0x240] ;  /* 0x0002402c0c037981 */ /* 0x000164000c1e1920 */
.L_x_429:
[----:B------:R-:W-:Y:S05]  /*186d0*/  BSYNC B1 ;  /* 0x0000000000017941 */ /* 0x000fea0003800000 */
.L_x_428:
        /* <DEDUP_REMOVED lines=9> */
.L_x_431:
[----:B------:R-:W-:Y:S05]  /*18770*/  BSYNC B1 ;  /* 0x0000000000017941 */ /* 0x000fea0003800000 */
.L_x_430:
        /* <DEDUP_REMOVED lines=9> */
.L_x_433:
[----:B------:R-:W-:Y:S05]  /*18810*/  BSYNC B1 ;  /* 0x0000000000017941 */ /* 0x000fea0003800000 */
.L_x_432:
[----:B0----5:R-:W-:Y:S01]  /*18820*/  FMUL R5, R3, R16 ;  /* 0x0000001003057220 */ /* 0x021fe20000400000 */
[----:B------:R-:W-:Y:S01]  /*18830*/  ISETP.GT.AND P3, PT, R0, 0x99, P0 ;  /* 0x000000990000780c */ /* 0x000fe20000764270 */
[----:B------:R-:W-:Y:S02]  /*18840*/  BSSY B1, `(.L_x_434) ;  /* 0x0000005000017945 */ /* 0x000fe40003800000 */
[----:B------:R-:W-:-:S05]  /*18850*/  FFMA R5, R100, R2, R5 ;  /* 0x0000000264057223 */ /* 0x000fca0000000005 */
[----:B------:R0:W-:Y:S05]  /*18860*/  @P2 STG.E desc[UR44][R8.64+0x260], R5 ;  /* 0x0002600508002986 */ /* 0x0001ea000c10192c */
[----:B------:R-:W-:Y:S05]  /*18870*/  @!P3 BRA `(.L_x_435) ;  /* 0x000000000004b947 */ /* 0x000fea0003800000 */
[----:B------:R0:W5:Y:S02]  /*18880*/  LDG.E.LTC128B R3, desc[UR44][R6.64+0x264] ;  /* 0x0002642c06037981 */ /* 0x000164000c1e1920 */
.L_x_435:
[----:B------:R-:W-:Y:S05]  /*18890*/  BSYNC B1 ;  /* 0x0000000000017941 */ /* 0x000fea0003800000 */
.L_x_434:
[----:B-----5:R-:W-:Y:S01]  /*188a0*/  FMUL R4, R3, R16 ;  /* 0x0000001003047220 */ /* 0x020fe20000400000 */
[----:B------:R-:W-:Y:S01]  /*188b0*/  ISETP.GT.AND P2, PT, R0, 0x98, P1 ;  /* 0x000000980000780c */ /* 0x000fe20000f44270 */
[----:B------:R-:W-:Y:S02]  /*188c0*/  BSSY B1, `(.L_x_436) ;  /* 0x0000005000017945 */ /* 0x000fe40003800000 */
[----:B------:R-:W-:-:S05]  /*188d0*/  FFMA R101, R101, R2, R4 ;  /* 0x0000000265657223 */ /* 0x000fca0000000004 */
[----:B------:R0:W-:Y:S05]  /*188e0*/  @P3 STG.E desc[UR44][R8.64+0x264], R101 ;  /* 0x0002646508003986 */ /* 0x0001ea000c10192c */
[----:B------:R-:W-:Y:S05]  /*188f0*/  @!P2 BRA `(.L_x_437) ;  /* 0x000000000004a947 */ /* 0x000fea0003800000 */
[----:B------:R0:W5:Y:S02]  /*18900*/  LDG.E.LTC128B R3, desc[UR44][R12.64+0x260] ;  /* 0x0002602c0c037981 */ /* 0x000164000c1e1920 */
.L_x_437:
[----:B------:R-:W-:Y:S05]  /*18910*/  BSYNC B1 ;  /* 0x0000000000017941 */ /* 0x000fea0003800000 */
.L_x_436:
        /* <DEDUP_REMOVED lines=9> */
.L_x_439:
[----:B------:R-:W-:Y:S05]  /*189b0*/  BSYNC B1 ;  /* 0x0000000000017941 */ /* 0x000fea0003800000 */
.L_x_438:
        /* <DEDUP_REMOVED lines=9> */
.L_x_441:
[----:B------:R-:W-:Y:S05]  /*18a50*/  BSYNC B1 ;  /* 0x0000000000017941 */ /* 0x000fea0003800000 */
.L_x_440:
[----:B0----5:R-:W-:Y:S01]  /*18a60*/  FMUL R5, R3, R16 ;  /* 0x0000001003057220 */ /* 0x021fe20000400000 */
[----:B------:R-:W-:Y:S01]  /*18a70*/  ISETP.GT.AND P3, PT, R0, 0xa1, P0 ;  /* 0x000000a10000780c */ /* 0x000fe20000764270 */
[----:B------:R-:W-:Y:S02]  /*18a80*/  BSSY B1, `(.L_x_442) ;  /* 0x0000005000017945 */ /* 0x000fe40003800000 */
[----:B------:R-:W-:-:S05]  /*18a90*/  FFMA R5, R104, R2, R5 ;  /* 0x0000000268057223 */ /* 0x000fca0000000005 */
[----:B------:R0:W-:Y:S05]  /*18aa0*/  @P2 STG.E desc[UR44][R8.64+0x280], R5 ;  /* 0x0002800508002986 */ /* 0x0001ea000c10192c */
[----:B------:R-:W-:Y:S05]  /*18ab0*/  @!P3 BRA `(.L_x_443) ;  /* 0x000000000004b947 */ /* 0x000fea0003800000 */
[----:B------:R0:W5:Y:S02]  /*18ac0*/  LDG.E.LTC128B R3, desc[UR44][R6.64+0x284] ;  /* 0x0002842c06037981 */ /* 0x000164000c1e1920 */
.L_x_443:
[----:B------:R-:W-:Y:S05]  /*18ad0*/  BSYNC B1 ;  /* 0x0000000000017941 */ /* 0x000fea0003800000 */
.L_x_442:
[----:B-----5:R-:W-:Y:S01]  /*18ae0*/  FMUL R4, R3, R16 ;  /* 0x0000001003047220 */ /* 0x020fe20000400000 */
[----:B------:R-:W-:Y:S01]  /*18af0*/  ISETP.GT.AND P2, PT, R0, 0xa0, P1 ;  /* 0x000000a00000780c */ /* 0x000fe20000f44270 */
[----:B------:R-:W-:Y:S02]  /*18b00*/  BSSY B1, `(.L_x_444) ;  /* 0x0000005000017945 */ /* 0x000fe40003800000 */
[----:B------:R-:W-:-:S05]  /*18b10*/  FFMA R105, R105, R2, R4 ;  /* 0x0000000269697223 */ /* 0x000fca0000000004 */
[----:B------:R0:W-:Y:S05]  /*18b20*/  @P3 STG.E desc[UR44][R8.64+0x284], R105 ;  /* 0x0002846908003986 */ /* 0x0001ea000c10192c */
[----:B------:R-:W-:Y:S05]  /*18b30*/  @!P2 BRA `(.L_x_445) ;  /* 0x000000000004a947 */ /* 0x000fea0003800000 */
[----:B------:R0:W5:Y:S02]  /*18b40*/  LDG.E.LTC128B R3, desc[UR44][R12.64+0x280] ;  /* 0x0002802c0c037981 */ /* 0x000164000c1e1920 */
.L_x_445:
[----:B------:R-:W-:Y:S05]  /*18b50*/  BSYNC B1 ;  /* 0x0000000000017941 */ /* 0x000fea0003800000 */
.L_x_444:
        /* <DEDUP_REMOVED lines=9> */
.L_x_447:
[----:B------:R-:W-:Y:S05]  /*18bf0*/  BSYNC B1 ;  /* 0x0000000000017941 */ /* 0x000fea0003800000 */
.L_x_446:
        /* <DEDUP_REMOVED lines=9> */
.L_x_449:
[----:B------:R-:W-:Y:S05]  /*18c90*/  BSYNC B1 ;  /* 0x0000000000017941 */ /* 0x000fea0003800000 */
.L_x_448:
[----:B0----5:R-:W-:Y:S01]  /*18ca0*/  FMUL R5, R3, R16 ;  /* 0x0000001003057220 */ /* 0x021fe20000400000 */
[----:B------:R-:W-:Y:S01]  /*18cb0*/  ISETP.GT.AND P3, PT, R0, 0xa9, P0 ;  /* 0x000000a90000780c */ /* 0x000fe20000764270 */
[----:B------:R-:W-:Y:S02]  /*18cc0*/  BSSY B1, `(.L_x_450) ;  /* 0x0000005000017945 */ /* 0x000fe40003800000 */
[----:B------:R-:W-:-:S05]  /*18cd0*/  FFMA R5, R108, R2, R5 ;  /* 0x000000026c057223 */ /* 0x000fca0000000005 */
[----:B------:R0:W-:Y:S05]  /*18ce0*/  @P2 STG.E desc[UR44][R8.64+0x2a0], R5 ;  /* 0x0002a00508002986 */ /* 0x0001ea000c10192c */
[----:B------:R-:W-:Y:S05]  /*18cf0*/  @!P3 BRA `(.L_x_451) ;  /* 0x000000000004b947 */ /* 0x000fea0003800000 */
[----:B------:R0:W5:Y:S02]  /*18d00*/  LDG.E.LTC128B R3, desc[UR44][R6.64+0x2a4] ;  /* 0x0002a42c06037981 */ /* 0x000164000c1e1920 */
.L_x_451:
[----:B------:R-:W-:Y:S05]  /*18d10*/  BSYNC B1 ;  /* 0x0000000000017941 */ /* 0x000fea0003800000 */
.L_x_450:
[----:B-----5:R-:W-:Y:S01]  /*18d20*/  FMUL R4, R3, R16 ;  /* 0x0000001003047220 */ /* 0x020fe20000400000 */
[----:B------:R-:W-:Y:S01]  /*18d30*/  ISETP.GT.AND P2, PT, R0, 0xa8, P1 ;  /* 0x000000a80000780c */ /* 0x000fe20000f44270 */
[----:B------:R-:W-:Y:S02]  /*18d40*/  BSSY B1, `(.L_x_452) ;  /* 0x0000005000017945 */ /* 0x000fe40003800000 */
[----:B------:R-:W-:-:S05]  /*18d50*/  FFMA R109, R109, R2, R4 ;  /* 0x000000026d6d7223 */ /* 0x000fca0000000004 */
[----:B------:R0:W-:Y:S05]  /*18d60*/  @P3 STG.E desc[UR44][R8.64+0x2a4], R109 ;  /* 0x0002a46d08003986 */ /* 0x0001ea000c10192c */
[----:B------:R-:W-:Y:S05]  /*18d70*/  @!P2 BRA `(.L_x_453) ;  /* 0x000000000004a947 */ /* 0x000fea0003800000 */
[----:B------:R0:W5:Y:S02]  /*18d80*/  LDG.E.LTC128B R3, desc[UR44][R12.64+0x2a0] ;  /* 0x0002a02c0c037981 */ /* 0x000164000c1e1920 */
.L_x_453:
[----:B------:R-:W-:Y:S05]  /*18d90*/  BSYNC B1 ;  /* 0x0000000000017941 */ /* 0x000fea0003800000 */
.L_x_452:
        /* <DEDUP_REMOVED lines=9> */
.L_x_455:
[----:B------:R-:W-:Y:S05]  /*18e30*/  BSYNC B1 ;  /* 0x0000000000017941 */ /* 0x000fea0003800000 */
.L_x_454:
        /* <DEDUP_REMOVED lines=9> */
.L_x_457:
[----:B------:R-:W-:Y:S05]  /*18ed0*/  BSYNC B1 ;  /* 0x0000000000017941 */ /* 0x000fea0003800000 */
.L_x_456:
[----:B0----5:R-:W-:Y:S01]  /*18ee0*/  FMUL R5, R3, R16 ;  /* 0x0000001003057220 */ /* 0x021fe20000400000 */
[----:B------:R-:W-:Y:S01]  /*18ef0*/  ISETP.GT.AND P3, PT, R0, 0xb1, P0 ;  /* 0x000000b10000780c */ /* 0x000fe20000764270 */
[----:B------:R-:W-:Y:S02]  /*18f00*/  BSSY B1, `(.L_x_458) ;  /* 0x0000005000017945 */ /* 0x000fe40003800000 */
[----:B------:R-:W-:-:S05]  /*18f10*/  FFMA R5, R112, R2, R5 ;  /* 0x0000000270057223 */ /* 0x000fca0000000005 */
[----:B------:R0:W-:Y:S05]  /*18f20*/  @P2 STG.E desc[UR44][R8.64+0x2c0], R5 ;  /* 0x0002c00508002986 */ /* 0x0001ea000c10192c */
[----:B------:R-:W-:Y:S05]  /*18f30*/  @!P3 BRA `(.L_x_459) ;  /* 0x000000000004b947 */ /* 0x000fea0003800000 */
[----:B------:R0:W5:Y:S02]  /*18f40*/  LDG.E.LTC128B R3, desc[UR44][R6.64+0x2c4] ;  /* 0x0002c42c06037981 */ /* 0x000164000c1e1920 */
.L_x_459:
[----:B------:R-:W-:Y:S05]  /*18f50*/  BSYNC B1 ;  /* 0x0000000000017941 */ /* 0x000fea0003800000 */
.L_x_458:
[----:B-----5:R-:W-:Y:S01]  /*18f60*/  FMUL R4, R3, R16 ;  /* 0x0000001003047220 */ /* 0x020fe20000400000 */
[----:B------:R-:W-:Y:S01]  /*18f70*/  ISETP.GT.AND P2, PT, R0, 0xb0, P1 ;  /* 0x000000b00000780c */ /* 0x000fe20000f44270 */
[----:B------:R-:W-:Y:S02]  /*18f80*/  BSSY B1, `(.L_x_460) ;  /* 0x0000005000017945 */ /* 0x000fe40003800000 */
[----:B------:R-:W-:-:S05]  /*18f90*/  FFMA R113, R113, R2, R4 ;  /* 0x0000000271717223 */ /* 0x000fca0000000004 */
[----:B------:R0:W-:Y:S05]  /*18fa0*/  @P3 STG.E desc[UR44][R8.64+0x2c4], R113 ;  /* 0x0002c47108003986 */ /* 0x0001ea000c10192c */
[----:B------:R-:W-:Y:S05]  /*18fb0*/  @!P2 BRA `(.L_x_461) ;  /* 0x000000000004a947 */ /* 0x000fea0003800000 */
[----:B------:R0:W5:Y:S02]  /*18fc0*/  LDG.E.LTC128B R3, desc[UR44][R12.64+0x2c0] ;  /* 0x0002c02c0c037981 */ /* 0x000164000c1e1920 */
.L_x_461:
[----:B------:R-:W-:Y:S05]  /*18fd0*/  BSYNC B1 ;  /* 0x0000000000017941 */ /* 0x000fea0003800000 */
.L_x_460:
        /* <DEDUP_REMOVED lines=9> */
.L_x_463:
[----:B------:R-:W-:Y:S05]  /*19070*/  BSYNC B1 ;  /* 0x0000000000017941 */ /* 0x000fea0003800000 */
.L_x_462:
        /* <DEDUP_REMOVED lines=9> */
.L_x_465:
[----:B------:R-:W-:Y:S05]  /*19110*/  BSYNC B1 ;  /* 0x0000000000017941 */ /* 0x000fea0003800000 */
.L_x_464:
[----:B0----5:R-:W-:Y:S01]  /*19120*/  FMUL R5, R3, R16 ;  /* 0x0000001003057220 */ /* 0x021fe20000400000 */
[----:B------:R-:W-:Y:S01]  /*19130*/  ISETP.GT.AND P3, PT, R0, 0xb9, P0 ;  /* 0x000000b90000780c */ /* 0x000fe20000764270 */
[----:B------:R-:W-:Y:S02]  /*19140*/  BSSY B1, `(.L_x_466) ;  /* 0x0000005000017945 */ /* 0x000fe40003800000 */
[----:B------:R-:W-:-:S05]  /*19150*/  FFMA R5, R116, R2, R5 ;  /* 0x0000000274057223 */ /* 0x000fca0000000005 */
[----:B------:R0:W-:Y:S05]  /*19160*/  @P2 STG.E desc[UR44][R8.64+0x2e0], R5 ;  /* 0x0002e00508002986 */ /* 0x0001ea000c10192c */
[----:B------:R-:W-:Y:S05]  /*19170*/  @!P3 BRA `(.L_x_467) ;  /* 0x000000000004b947 */ /* 0x000fea0003800000 */
[----:B------:R0:W5:Y:S02]  /*19180*/  LDG.E.LTC128B R3, desc[UR44][R6.64+0x2e4] ;  /* 0x0002e42c06037981 */ /* 0x000164000c1e1920 */
.L_x_467:
[----:B------:R-:W-:Y:S05]  /*19190*/  BSYNC B1 ;  /* 0x0000000000017941 */ /* 0x000fea0003800000 */
.L_x_466:
[----:B-----5:R-:W-:Y:S01]  /*191a0*/  FMUL R4, R3, R16 ;  /* 0x0000001003047220 */ /* 0x020fe20000400000 */
[----:B------:R-:W-:Y:S01]  /*191b0*/  ISETP.GT.AND P2, PT, R0, 0xb8, P1 ;  /* 0x000000b80000780c */ /* 0x000fe20000f44270 */
[----:B------:R-:W-:Y:S02]  /*191c0*/  BSSY B1, `(.L_x_468) ;  /* 0x0000005000017945 */ /* 0x000fe40003800000 */
[----:B------:R-:W-:-:S05]  /*191d0*/  FFMA R117, R117, R2, R4 ;  /* 0x0000000275757223 */ /* 0x000fca0000000004 */
[----:B------:R0:W-:Y:S05]  /*191e0*/  @P3 STG.E desc[UR44][R8.64+0x2e4], R117 ;  /* 0x0002e47508003986 */ /* 0x0001ea000c10192c */
[----:B------:R-:W-:Y:S05]  /*191f0*/  @!P2 BRA `(.L_x_469) ;  /* 0x000000000004a947 */ /* 0x000fea0003800000 */
[----:B------:R0:W5:Y:S02]  /*19200*/  LDG.E.LTC128B R3, desc[UR44][R12.64+0x2e0] ;  /* 0x0002e02c0c037981 */ /* 0x000164000c1e1920 */
.L_x_469:
[----:B------:R-:W-:Y:S05]  /*19210*/  BSYNC B1 ;  /* 0x0000000000017941 */ /* 0x000fea0003800000 */
.L_x_468:
        /* <DEDUP_REMOVED lines=9> */
.L_x_471:
[----:B------:R-:W-:Y:S05]  /*192b0*/  BSYNC B1 ;  /* 0x0000000000017941 */ /* 0x000fea0003800000 */
.L_x_470:
        /* <DEDUP_REMOVED lines=9> */
.L_x_473:
[----:B------:R-:W-:Y:S05]  /*19350*/  BSYNC B1 ;  /* 0x0000000000017941 */ /* 0x000fea0003800000 */
.L_x_472:
[----:B0----5:R-:W-:Y:S01]  /*19360*/  FMUL R5, R3, R16 ;  /* 0x0000001003057220 */ /* 0x021fe20000400000 */
[----:B------:R-:W-:Y:S01]  /*19370*/  ISETP.GT.AND P3, PT, R0, 0xc1, P0 ;  /* 0x000000c10000780c */ /* 0x000fe20000764270 */
[----:B------:R-:W-:Y:S02]  /*19380*/  BSSY B1, `(.L_x_474) ;  /* 0x0000005000017945 */ /* 0x000fe40003800000 */
[----:B------:R-:W-:-:S05]  /*19390*/  FFMA R5, R120, R2, R5 ;  /* 0x0000000278057223 */ /* 0x000fca0000000005 */
[----:B------:R0:W-:Y:S05]  /*193a0*/  @P2 STG.E desc[UR44][R8.64+0x300], R5 ;  /* 0x0003000508002986 */ /* 0x0001ea000c10192c */
[----:B------:R-:W-:Y:S05]  /*193b0*/  @!P3 BRA `(.L_x_475) ;  /* 0x000000000004b947 */ /* 0x000fea0003800000 */
[----:B------:R0:W5:Y:S02]  /*193c0*/  LDG.E.LTC128B R3, desc[UR44][R6.64+0x304] ;  /* 0x0003042c06037981 */ /* 0x000164000c1e1920 */
.L_x_475:
[----:B------:R-:W-:Y:S05]  /*193d0*/  BSYNC B1 ;  /* 0x0000000000017941 */ /* 0x000fea0003800000 */
.L_x_474:
[----:B-----5:R-:W-:Y:S01]  /*193e0*/  FMUL R4, R3, R16 ;  /* 0x0000001003047220 */ /* 0x020fe20000400000 */
[----:B------:R-:W-:Y:S01]  /*193f0*/  ISETP.GT.AND P2, PT, R0, 0xc0, P1 ;  /* 0x000000c00000780c */ /* 0x000fe20000f44270 */
[----:B------:R-:W-:Y:S02]  /*19400*/  BSSY B1, `(.L_x_476) ;  /* 0x0000005000017945 */ /* 0x000fe40003800000 */
[----:B------:R-:W-:-:S05]  /*19410*/  FFMA R121, R121, R2, R4 ;  /* 0x0000000279797223 */ /* 0x000fca0000000004 */
[----:B------:R0:W-:Y:S05]  /*19420*/  @P3 STG.E desc[UR44][R8.64+0x304], R121 ;  /* 0x0003047908003986 */ /* 0x0001ea000c10192c */
[----:B------:R-:W-:Y:S05]  /*19430*/  @!P2 BRA `(.L_x_477) ;  /* 0x000000000004a947 */ /* 0x000fea0003800000 */
[----:B------:R0:W5:Y:S02]  /*19440*/  LDG.E.LTC128B R3, desc[UR44][R12.64+0x300] ;  /* 0x0003002c0c037981 */ /* 0x000164000c1e1920 */
.L_x_477:
[----:B------:R-:W-:Y:S05]  /*19450*/  BSYNC B1 ;  /* 0x0000000000017941 */ /* 0x000fea0003800000 */
.L_x_476:
        /* <DEDUP_REMOVED lines=9> */
.L_x_479:
[----:B------:R-:W-:Y:S05]  /*194f0*/  BSYNC B1 ;  /* 0x0000000000017941 */ /* 0x000fea0003800000 */
.L_x_478:
        /* <DEDUP_REMOVED lines=9> */
.L_x_481:
[----:B------:R-:W-:Y:S05]  /*19590*/  BSYNC B1 ;  /* 0x0000000000017941 */ /* 0x000fea0003800000 */
.L_x_480:
[----:B0----5:R-:W-:Y:S01]  /*195a0*/  FMUL R5, R3, R16 ;  /* 0x0000001003057220 */ /* 0x021fe20000400000 */
[----:B------:R-:W-:Y:S01]  /*195b0*/  ISETP.GT.AND P3, PT, R0, 0xc9, P0 ;  /* 0x000000c90000780c */ /* 0x000fe20000764270 */
[----:B------:R-:W-:Y:S02]  /*195c0*/  BSSY B1, `(.L_x_482) ;  /* 0x0000005000017945 */ /* 0x000fe40003800000 */
[----:B------:R-:W-:-:S05]  /*195d0*/  FFMA R5, R124, R2, R5 ;  /* 0x000000027c057223 */ /* 0x000fca0000000005 */
[----:B------:R0:W-:Y:S05]  /*195e0*/  @P2 STG.E desc[UR44][R8.64+0x320], R5 ;  /* 0x0003200508002986 */ /* 0x0001ea000c10192c */
[----:B------:R-:W-:Y:S05]  /*195f0*/  @!P3 BRA `(.L_x_483) ;  /* 0x000000000004b947 */ /* 0x000fea0003800000 */
[----:B------:R0:W5:Y:S02]  /*19600*/  LDG.E.LTC128B R3, desc[UR44][R6.64+0x324] ;  /* 0x0003242c06037981 */ /* 0x000164000c1e1920 */
.L_x_483:
[----:B------:R-:W-:Y:S05]  /*19610*/  BSYNC B1 ;  /* 0x0000000000017941 */ /* 0x000fea0003800000 */
.L_x_482:
[----:B-----5:R-:W-:Y:S01]  /*19620*/  FMUL R4, R3, R16 ;  /* 0x0000001003047220 */ /* 0x020fe20000400000 */
[----:B------:R-:W-:Y:S01]  /*19630*/  ISETP.GT.AND P2, PT, R0, 0xc8, P1 ;  /* 0x000000c80000780c */ /* 0x000fe20000f44270 */
[----:B------:R-:W-:Y:S02]  /*19640*/  BSSY B1, `(.L_x_484) ;  /* 0x0000005000017945 */ /* 0x000fe40003800000 */
[----:B------:R-:W-:-:S05]  /*19650*/  FFMA R125, R125, R2, R4 ;  /* 0x000000027d7d7223 */ /* 0x000fca0000000004 */
[----:B------:R0:W-:Y:S05]  /*19660*/  @P3 STG.E desc[UR44][R8.64+0x324], R125 ;  /* 0x0003247d08003986 */ /* 0x0001ea000c10192c */
[----:B------:R-:W-:Y:S05]  /*19670*/  @!P2 BRA `(.L_x_485) ;  /* 0x000000000004a947 */ /* 0x000fea0003800000 */
[----:B------:R0:W5:Y:S02]  /*19680*/  LDG.E.LTC128B R3, desc[UR44][R12.64+0x320] ;  /* 0x0003202c0c037981 */ /* 0x000164000c1e1920 */
.L_x_485:
[----:B------:R-:W-:Y:S05]  /*19690*/  BSYNC B1 ;  /* 0x0000000000017941 */ /* 0x000fea0003800000 */
.L_x_484:
        /* <DEDUP_REMOVED lines=9> */
.L_x_487:
[----:B------:R-:W-:Y:S05]  /*19730*/  BSYNC B1 ;  /* 0x0000000000017941 */ /* 0x000fea0003800000 */
.L_x_486:
        /* <DEDUP_REMOVED lines=9> */
.L_x_489:
[----:B------:R-:W-:Y:S05]  /*197d0*/  BSYNC B1 ;  /* 0x0000000000017941 */ /* 0x000fea0003800000 */
.L_x_488:
[----:B0----5:R-:W-:Y:S01]  /*197e0*/  FMUL R5, R3, R16 ;  /* 0x0000001003057220 */ /* 0x021fe20000400000 */
[----:B------:R-:W-:Y:S01]  /*197f0*/  ISETP.GT.AND P3, PT, R0, 0xd1, P0 ;  /* 0x000000d10000780c */ /* 0x000fe20000764270 */
[----:B------:R-:W-:Y:S02]  /*19800*/  BSSY B1, `(.L_x_490) ;  /* 0x0000005000017945 */ /* 0x000fe40003800000 */
[----:B------:R-:W-:-:S05]  /*19810*/  FFMA R5, R128, R2, R5 ;  /* 0x0000000280057223 */ /* 0x000fca0000000005 */
[----:B------:R0:W-:Y:S05]  /*19820*/  @P2 STG.E desc[UR44][R8.64+0x340], R5 ;  /* 0x0003400508002986 */ /* 0x0001ea000c10192c */
[----:B------:R-:W-:Y:S05]  /*19830*/  @!P3 BRA `(.L_x_491) ;  /* 0x000000000004b947 */ /* 0x000fea0003800000 */
[----:B------:R0:W5:Y:S02]  /*19840*/  LDG.E.LTC128B R3, desc[UR44][R6.64+0x344] ;  /* 0x0003442c06037981 */ /* 0x000164000c1e1920 */
.L_x_491:
[----:B------:R-:W-:Y:S05]  /*19850*/  BSYNC B1 ;  /* 0x0000000000017941 */ /* 0x000fea0003800000 */
.L_x_490:
[----:B-----5:R-:W-:Y:S01]  /*19860*/  FMUL R4, R3, R16 ;  /* 0x0000001003047220 */ /* 0x020fe20000400000 */
[----:B------:R-:W-:Y:S01]  /*19870*/  ISETP.GT.AND P2, PT, R0, 0xd0, P1 ;  /* 0x000000d00000780c */ /* 0x000fe20000f44270 */
[----:B------:R-:W-:Y:S02]  /*19880*/  BSSY B1, `(.L_x_492) ;  /* 0x0000005000017945 */ /* 0x000fe40003800000 */
[----:B------:R-:W-:-:S05]  /*19890*/  FFMA R129, R129, R2, R4 ;  /* 0x0000000281817223 */ /* 0x000fca0000000004 */
[----:B------:R0:W-:Y:S05]  /*198a0*/  @P3 STG.E desc[UR44][R8.64+0x344], R129 ;  /* 0x0003448108003986 */ /* 0x0001ea000c10192c */
[----:B------:R-:W-:Y:S05]  /*198b0*/  @!P2 BRA `(.L_x_493) ;  /* 0x000000000004a947 */ /* 0x000fea0003800000 */
[----:B------:R0:W5:Y:S02]  /*198c0*/  LDG.E.LTC128B R3, desc[UR44][R12.64+0x340] ;  /* 0x0003402c0c037981 */ /* 0x000164000c1e1920 */
.L_x_493:
[----:B------:R-:W-:Y:S05]  /*198d0*/  BSYNC B1 ;  /* 0x0000000000017941 */ /* 0x000fea0003800000 */
.L_x_492:
        /* <DEDUP_REMOVED lines=9> */
.L_x_495:
[----:B------:R-:W-:Y:S05]  /*19970*/  BSYNC B1 ;  /* 0x0000000000017941 */ /* 0x000fea0003800000 */
.L_x_494:
        /* <DEDUP_REMOVED lines=9> */
.L_x_497:
[----:B------:R-:W-:Y:S05]  /*19a10*/  BSYNC B1 ;  /* 0x0000000000017941 */ /* 0x000fea0003800000 */
.L_x_496:
[----:B0----5:R-:W-:Y:S01]  /*19a20*/  FMUL R5, R3, R16 ;  /* 0x0000001003057220 */ /* 0x021fe20000400000 */
[----:B------:R-:W-:Y:S01]  /*19a30*/  ISETP.GT.AND P3, PT, R0, 0xd9, P0 ;  /* 0x000000d90000780c */ /* 0x000fe20000764270 */
[----:B------:R-:W-:Y:S02]  /*19a40*/  BSSY B1, `(.L_x_498) ;  /* 0x0000005000017945 */ /* 0x000fe40003800000 */
[----:B------:R-:W-:-:S05]  /*19a50*/  FFMA R5, R132, R2, R5 ;  /* 0x0000000284057223 */ /* 0x000fca0000000005 */
[----:B------:R0:W-:Y:S05]  /*19a60*/  @P2 STG.E desc[UR44][R8.64+0x360], R5 ;  /* 0x0003600508002986 */ /* 0x0001ea000c10192c */
[----:B------:R-:W-:Y:S05]  /*19a70*/  @!P3 BRA `(.L_x_499) ;  /* 0x000000000004b947 */ /* 0x000fea0003800000 */
[----:B------:R0:W5:Y:S02]  /*19a80*/  LDG.E.LTC128B R3, desc[UR44][R6.64+0x364] ;  /* 0x0003642c06037981 */ /* 0x000164000c1e1920 */
.L_x_499:
[----:B------:R-:W-:Y:S05]  /*19a90*/  BSYNC B1 ;  /* 0x0000000000017941 */ /* 0x000fea0003800000 */
.L_x_498:
[----:B-----5:R-:W-:Y:S01]  /*19aa0*/  FMUL R4, R3, R16 ;  /* 0x0000001003047220 */ /* 0x020fe20000400000 */
[----:B------:R-:W-:Y:S01]  /*19ab0*/  ISETP.GT.AND P2, PT, R0, 0xd8, P1 ;  /* 0x000000d80000780c */ /* 0x000fe20000f44270 */
[----:B------:R-:W-:Y:S02]  /*19ac0*/  BSSY B1, `(.L_x_500) ;  /* 0x0000005000017945 */ /* 0x000fe40003800000 */
[----:B------:R-:W-:-:S05]  /*19ad0*/  FFMA R133, R133, R2, R4 ;  /* 0x0000000285857223 */ /* 0x000fca0000000004 */
[----:B------:R0:W-:Y:S05]  /*19ae0*/  @P3 STG.E desc[UR44][R8.64+0x364], R133 ;  /* 0x0003648508003986 */ /* 0x0001ea000c10192c */
[----:B------:R-:W-:Y:S05]  /*19af0*/  @!P2 BRA `(.L_x_501) ;  /* 0x000000000004a947 */ /* 0x000fea0003800000 */
[----:B------:R0:W5:Y:S02]  /*19b00*/  LDG.E.LTC128B R3, desc[UR44][R12.64+0x360] ;  /* 0x0003602c0c037981 */ /* 0x000164000c1e1920 */
.L_x_501:
[----:B------:R-:W-:Y:S05]  /*19b10*/  BSYNC B1 ;  /* 0x0000000000017941 */ /* 0x000fea0003800000 */
.L_x_500:
        /* <DEDUP_REMOVED lines=9> */
.L_x_503:
[----:B------:R-:W-:Y:S05]  /*19bb0*/  BSYNC B1 ;  /* 0x0000000000017941 */ /* 0x000fea0003800000 */
.L_x_502:
        /* <DEDUP_REMOVED lines=9> */
.L_x_505:
[----:B------:R-:W-:Y:S05]  /*19c50*/  BSYNC B1 ;  /* 0x0000000000017941 */ /* 0x000fea0003800000 */
.L_x_504:
[----:B0----5:R-:W-:Y:S01]  /*19c60*/  FMUL R5, R3, R16 ;  /* 0x0000001003057220 */ /* 0x021fe20000400000 */
[----:B------:R-:W-:Y:S01]  /*19c70*/  ISETP.GT.AND P3, PT, R0, 0xe1, P0 ;  /* 0x000000e10000780c */ /* 0x000fe20000764270 */
[----:B------:R-:W-:Y:S02]  /*19c80*/  BSSY B1, `(.L_x_506) ;  /* 0x0000005000017945 */ /* 0x000fe40003800000 */
[----:B------:R-:W-:-:S05]  /*19c90*/  FFMA R5, R136, R2, R5 ;  /* 0x0000000288057223 */ /* 0x000fca0000000005 */
[----:B------:R0:W-:Y:S05]  /*19ca0*/  @P2 STG.E desc[UR44][R8.64+0x380], R5 ;  /* 0x0003800508002986 */ /* 0x0001ea000c10192c */
[----:B------:R-:W-:Y:S05]  /*19cb0*/  @!P3 BRA `(.L_x_507) ;  /* 0x000000000004b947 */ /* 0x000fea0003800000 */
[----:B------:R0:W5:Y:S02]  /*19cc0*/  LDG.E.LTC128B R3, desc[UR44][R6.64+0x384] ;  /* 0x0003842c06037981 */ /* 0x000164000c1e1920 */
.L_x_507:
[----:B------:R-:W-:Y:S05]  /*19cd0*/  BSYNC B1 ;  /* 0x0000000000017941 */ /* 0x000fea0003800000 */
.L_x_506:
[----:B-----5:R-:W-:Y:S01]  /*19ce0*/  FMUL R4, R3, R16 ;  /* 0x0000001003047220 */ /* 0x020fe20000400000 */
[----:B------:R-:W-:Y:S01]  /*19cf0*/  ISETP.GT.AND P2, PT, R0, 0xe0, P1 ;  /* 0x000000e00000780c */ /* 0x000fe20000f44270 */
[----:B------:R-:W-:Y:S02]  /*19d00*/  BSSY B1, `(.L_x_508) ;  /* 0x0000005000017945 */ /* 0x000fe40003800000 */
[----:B------:R-:W-:-:S05]  /*19d10*/  FFMA R137, R137, R2, R4 ;  /* 0x0000000289897223 */ /* 0x000fca0000000004 */
[----:B------:R0:W-:Y:S05]  /*19d20*/  @P3 STG.E desc[UR44][R8.64+0x384], R137 ;  /* 0x0003848908003986 */ /* 0x0001ea000c10192c */
[----:B------:R-:W-:Y:S05]  /*19d30*/  @!P2 BRA `(.L_x_509) ;  /* 0x000000000004a947 */ /* 0x000fea0003800000 */
[----:B------:R0:W5:Y:S02]  /*19d40*/  LDG.E.LTC128B R3, desc[UR44][R12.64+0x380] ;  /* 0x0003802c0c037981 */ /* 0x000164000c1e1920 */
.L_x_509:
[----:B------:R-:W-:Y:S05]  /*19d50*/  BSYNC B1 ;  /* 0x0000000000017941 */ /* 0x000fea0003800000 */
.L_x_508:
        /* <DEDUP_REMOVED lines=9> */
.L_x_511:
[----:B------:R-:W-:Y:S05]  /*19df0*/  BSYNC B1 ;  /* 0x0000000000017941 */ /* 0x000fea0003800000 */
.L_x_510:
        /* <DEDUP_REMOVED lines=9> */
.L_x_513:
[----:B------:R-:W-:Y:S05]  /*19e90*/  BSYNC B1 ;  /* 0x0000000000017941 */ /* 0x000fea0003800000 */
.L_x_512:
[----:B0----5:R-:W-:Y:S01]  /*19ea0*/  FMUL R5, R3, R16 ;  /* 0x0000001003057220 */ /* 0x021fe20000400000 */
[----:B------:R-:W-:Y:S01]  /*19eb0*/  ISETP.GT.AND P3, PT, R0, 0xe9, P0 ;  /* 0x000000e90000780c */ /* 0x000fe20000764270 */
[----:B------:R-:W-:Y:S02]  /*19ec0*/  BSSY B1, `(.L_x_514) ;  /* 0x0000005000017945 */ /* 0x000fe40003800000 */
[----:B------:R-:W-:-:S05]  /*19ed0*/  FFMA R5, R140, R2, R5 ;  /* 0x000000028c057223 */ /* 0x000fca0000000005 */
[----:B------:R0:W-:Y:S05]  /*19ee0*/  @P2 STG.E desc[UR44][R8.64+0x3a0], R5 ;  /* 0x0003a00508002986 */ /* 0x0001ea000c10192c */
[----:B------:R-:W-:Y:S05]  /*19ef0*/  @!P3 BRA `(.L_x_515) ;  /* 0x000000000004b947 */ /* 0x000fea0003800000 */
[----:B------:R0:W5:Y:S02]  /*19f00*/  LDG.E.LTC128B R3, desc[UR44][R6.64+0x3a4] ;  /* 0x0003a42c06037981 */ /* 0x000164000c1e1920 */
.L_x_515:
[----:B------:R-:W-:Y:S05]  /*19f10*/  BSYNC B1 ;  /* 0x0000000000017941 */ /* 0x000fea0003800000 */
.L_x_514:
[----:B-----5:R-:W-:Y:S01]  /*19f20*/  FMUL R4, R3, R16 ;  /* 0x0000001003047220 */ /* 0x020fe20000400000 */
[----:B------:R-:W-:Y:S01]  /*19f30*/  ISETP.GT.AND P2, PT, R0, 0xe8, P1 ;  /* 0x000000e80000780c */ /* 0x000fe20000f44270 */
[----:B------:R-:W-:Y:S02]  /*19f40*/  BSSY B1, `(.L_x_516) ;  /* 0x0000005000017945 */ /* 0x000fe40003800000 */
[----:B------:R-:W-:-:S05]  /*19f50*/  FFMA R141, R141, R2, R4 ;  /* 0x000000028d8d7223 */ /* 0x000fca0000000004 */
[----:B------:R0:W-:Y:S05]  /*19f60*/  @P3 STG.E desc[UR44][R8.64+0x3a4], R141 ;  /* 0x0003a48d08003986 */ /* 0x0001ea000c10192c */
[----:B------:R-:W-:Y:S05]  /*19f70*/  @!P2 BRA `(.L_x_517) ;  /* 0x000000000004a947 */ /* 0x000fea0003800000 */
[----:B------:R0:W5:Y:S02]  /*19f80*/  LDG.E.LTC128B R3, desc[UR44][R12.64+0x3a0] ;  /* 0x0003a02c0c037981 */ /* 0x000164000c1e1920 */
.L_x_517:
[----:B------:R-:W-:Y:S05]  /*19f90*/  BSYNC B1 ;  /* 0x0000000000017941 */ /* 0x000fea0003800000 */
.L_x_516:
        /* <DEDUP_REMOVED lines=9> */
.L_x_519:
[----:B------:R-:W-:Y:S05]  /*1a030*/  BSYNC B1 ;  /* 0x0000000000017941 */ /* 0x000fea0003800000 */
.L_x_518:
        /* <DEDUP_REMOVED lines=9> */
.L_x_521:
[----:B------:R-:W-:Y:S05]  /*1a0d0*/  BSYNC B1 ;  /* 0x0000000000017941 */ /* 0x000fea0003800000 */
.L_x_520:
[----:B0----5:R-:W-:Y:S01]  /*1a0e0*/  FMUL R5, R3, R16 ;  /* 0x0000001003057220 */ /* 0x021fe20000400000 */
[----:B------:R-:W-:Y:S01]  /*1a0f0*/  ISETP.GT.AND P3, PT, R0, 0xf1, P0 ;  /* 0x000000f10000780c */ /* 0x000fe20000764270 */
[----:B------:R-:W-:Y:S02]  /*1a100*/  BSSY B1, `(.L_x_522) ;  /* 0x0000005000017945 */ /* 0x000fe40003800000 */
[----:B------:R-:W-:-:S05]  /*1a110*/  FFMA R5, R144, R2, R5 ;  /* 0x0000000290057223 */ /* 0x000fca0000000005 */
[----:B------:R0:W-:Y:S05]  /*1a120*/  @P2 STG.E desc[UR44][R8.64+0x3c0], R5 ;  /* 0x0003c00508002986 */ /* 0x0001ea000c10192c */
[----:B------:R-:W-:Y:S05]  /*1a130*/  @!P3 BRA `(.L_x_523) ;  /* 0x000000000004b947 */ /* 0x000fea0003800000 */
[----:B------:R0:W5:Y:S02]  /*1a140*/  LDG.E.LTC128B R3, desc[UR44][R6.64+0x3c4] ;  /* 0x0003c42c06037981 */ /* 0x000164000c1e1920 */
.L_x_523:
[----:B------:R-:W-:Y:S05]  /*1a150*/  BSYNC B1 ;  /* 0x0000000000017941 */ /* 0x000fea0003800000 */
.L_x_522:
[----:B-----5:R-:W-:Y:S01]  /*1a160*/  FMUL R4, R3, R16 ;  /* 0x0000001003047220 */ /* 0x020fe20000400000 */
[----:B------:R-:W-:Y:S01]  /*1a170*/  ISETP.GT.AND P2, PT, R0, 0xf0, P1 ;  /* 0x000000f00000780c */ /* 0x000fe20000f44270 */
[----:B------:R-:W-:Y:S02]  /*1a180*/  BSSY B1, `(.L_x_524) ;  /* 0x0000005000017945 */ /* 0x000fe40003800000 */
[----:B------:R-:W-:-:S05]  /*1a190*/  FFMA R145, R145, R2, R4 ;  /* 0x0000000291917223 */ /* 0x000fca0000000004 */
[----:B------:R0:W-:Y:S05]  /*1a1a0*/  @P3 STG.E desc[UR44][R8.64+0x3c4], R145 ;  /* 0x0003c49108003986 */ /* 0x0001ea000c10192c */
[----:B------:R-:W-:Y:S05]  /*1a1b0*/  @!P2 BRA `(.L_x_525) ;  /* 0x000000000004a947 */ /* 0x000fea0003800000 */
[----:B------:R0:W5:Y:S02]  /*1a1c0*/  LDG.E.LTC128B R3, desc[UR44][R12.64+0x3c0] ;  /* 0x0003c02c0c037981 */ /* 0x000164000c1e1920 */
.L_x_525:
[----:B------:R-:W-:Y:S05]  /*1a1d0*/  BSYNC B1 ;  /* 0x0000000000017941 */ /* 0x000fea0003800000 */
.L_x_524:
        /* <DEDUP_REMOVED lines=9> */
.L_x_527:
[----:B------:R-:W-:Y:S05]  /*1a270*/  BSYNC B1 ;  /* 0x0000000000017941 */ /* 0x000fea0003800000 */
.L_x_526:
        /* <DEDUP_REMOVED lines=9> */
.L_x_529:
[----:B------:R-:W-:Y:S05]  /*1a310*/  BSYNC B1 ;  /* 0x0000000000017941 */ /* 0x000fea0003800000 */
.L_x_528:
[----:B0----5:R-:W-:Y:S01]  /*1a320*/  FMUL R5, R3, R16 ;  /* 0x0000001003057220 */ /* 0x021fe20000400000 */
[----:B------:R-:W-:Y:S01]  /*1a330*/  ISETP.GT.AND P0, PT, R0, 0xf9, P0 ;  /* 0x000000f90000780c */ /* 0x000fe20000704270 */
[----:B------:R-:W-:Y:S02]  /*1a340*/  BSSY B1, `(.L_x_530) ;  /* 0x0000005000017945 */ /* 0x000fe40003800000 */
[----:B------:R-:W-:-:S05]  /*1a350*/  FFMA R5, R148, R2, R5 ;  /* 0x0000000294057223 */ /* 0x000fca0000000005 */
[----:B------:R0:W-:Y:S05]  /*1a360*/  @P2 STG.E desc[UR44][R8.64+0x3e0], R5 ;  /* 0x0003e00508002986 */ /* 0x0001ea000c10192c */
[----:B------:R-:W-:Y:S05]  /*1a370*/  @!P0 BRA `(.L_x_531) ;  /* 0x0000000000048947 */ /* 0x000fea0003800000 */
[----:B------:R0:W5:Y:S02]  /*1a380*/  LDG.E.LTC128B R3, desc[UR44][R6.64+0x3e4] ;  /* 0x0003e42c06037981 */ /* 0x000164000c1e1920 */
.L_x_531:
[----:B------:R-:W-:Y:S05]  /*1a390*/  BSYNC B1 ;  /* 0x0000000000017941 */ /* 0x000fea0003800000 */
.L_x_530:
[----:B-----5:R-:W-:Y:S01]  /*1a3a0*/  FMUL R4, R3, R16 ;  /* 0x0000001003047220 */ /* 0x020fe20000400000 */
[----:B------:R-:W-:Y:S01]  /*1a3b0*/  ISETP.GT.AND P2, PT, R0, 0xf8, P1 ;  /* 0x000000f80000780c */ /* 0x000fe20000f44270 */
[----:B------:R-:W-:Y:S02]  /*1a3c0*/  BSSY B1, `(.L_x_532) ;  /* 0x0000005000017945 */ /* 0x000fe40003800000 */
[----:B------:R-:W-:-:S05]  /*1a3d0*/  FFMA R149, R149, R2, R4 ;  /* 0x0000000295957223 */ /* 0x000fca0000000004 */
[----:B------:R0:W-:Y:S05]  /*1a3e0*/  @P0 STG.E desc[UR44][R8.64+0x3e4], R149 ;  /* 0x0003e49508000986 */ /* 0x0001ea000c10192c */
[----:B------:R-:W-:Y:S05]  /*1a3f0*/  @!P2 BRA `(.L_x_533) ;  /* 0x000000000004a947 */ /* 0x000fea0003800000 */
[----:B------:R0:W5:Y:S02]  /*1a400*/  LDG.E.LTC128B R3, desc[UR44][R12.64+0x3e0] ;  /* 0x0003e02c0c037981 */ /* 0x000164000c1e1920 */
.L_x_533:
[----:B------:R-:W-:Y:S05]  /*1a410*/  BSYNC B1 ;  /* 0x0000000000017941 */ /* 0x000fea0003800000 */
.L_x_532:
[----:B0----5:R-:W-:Y:S01]  /*1a420*/  FMUL R5, R3, R16 ;  /* 0x0000001003057220 */ /* 0x021fe20000400000 */
[----:B------:R-:W-:Y:S01]  /*1a430*/  @P2 IMAD.MOV.U32 R4, RZ, RZ, R158 ;  /* 0x000000ffff042224 */ /* 0x000fe200078e009e */
[----:B------:R-:W-:Y:S01]  /*1a440*/  ISETP.GT.AND P1, PT, R0, 0xf9, P1 ;  /* 0x000000f90000780c */ /* 0x000fe20000f24270 */
[----:B------:R-:W-:Y:S01]  /*1a450*/  BSSY B1, `(.L_x_534) ;  /* 0x0000006000017945 */ /* 0x000fe20003800000 */
[----:B-1----:R-:W-:Y:S01]  /*1a460*/  FFMA R7, R150, R2, R5 ;  /* 0x0000000296077223 */ /* 0x002fe20000000005 */
[----:B------:R-:W-:-:S05]  /*1a470*/  @P2 MOV R5, R159 ;  /* 0x0000009f00052202 */ /* 0x000fca0000000f00 */
[----:B------:R0:W-:Y:S05]  /*1a480*/  @P2 STG.E desc[UR44][R4.64+0x3e0], R7 ;  /* 0x0003e00704002986 */ /* 0x0001ea000c10192c */
[----:B------:R-:W-:Y:S05]  /*1a490*/  @!P1 BRA `(.L_x_535) ;  /* 0x0000000000049947 */ /* 0x000fea0003800000 */
[----:B------:R1:W5:Y:S02]  /*1a4a0*/  LDG.E.LTC128B R3, desc[UR44][R12.64+0x3e4] ;  /* 0x0003e42c0c037981 */ /* 0x000364000c1e1920 */
.L_x_535:
[----:B------:R-:W-:Y:S05]  /*1a4b0*/  BSYNC B1 ;  /* 0x0000000000017941 */ /* 0x000fea0003800000 */
.L_x_534:
[----:B-----5:R-:W-:-:S04]  /*1a4c0*/  FMUL R0, R3, R16 ;  /* 0x0000001003007220 */ /* 0x020fc80000400000 */
[----:B------:R-:W-:Y:S01]  /*1a4d0*/  FFMA R151, R151, R2, R0 ;  /* 0x0000000297977223 */ /* 0x000fe20000000000 */
[----:B------:R-:W-:Y:S06]  /*1a4e0*/  @!P1 BRA `(.L_x_536) ;  /* 0x00000040003c9947 */ /* 0x000fec0003800000 */
[----:B------:R0:W-:Y:S01]  /*1a4f0*/  STG.E desc[UR44][R158.64+0x3e4], R151 ;  /* 0x0003e4979e007986 */ /* 0x0001e2000c10192c */
[----:B------:R-:W-:Y:S05]  /*1a500*/  BRA `(.L_x_536) ;  /* 0x0000004000347947 */ /* 0x000fea0003800000 */
.L_x_29:
[----:B------:R-:W2:Y:S01]  /*1a510*/  LDL.LU R3, [R1] ;  /* 0x0000000001037983 */ /* 0x000ea20000300800 */
[----:B------:R-:W-:-:S03]  /*1a520*/  ULDC.64 UR4, c[0x0][0x5c0] ;  /* 0x0001700000047ab9 */ /* 0x000fc60000000a00 */
[----:B------:R-:W3:Y:S04]  /*1a530*/  LDL.LU R8, [R1+0x5c] ;  /* 0x00005c0001087983 */ /* 0x000ee80000300800 */
[----:B------:R-:W4:Y:S04]  /*1a540*/  LDL.LU R9, [R1+0x60] ;  /* 0x0000600001097983 */ /* 0x000f280000300800 */
[----:B------:R-:W5:Y:S04]  /*1a550*/  LDL.LU R235, [R1+0x88] ;  /* 0x0000880001eb7983 */ /* 0x000f680000300800 */
        /* <DEDUP_REMOVED lines=92> */
[----:B------:R-:W5:Y:S01]  /*1ab20*/  LDL.LU R12, [R1+0x1fc] ;  /* 0x0001fc00010c7983 */ /* 0x000f620000300800 */
[----:B------:R-:W-:-:S03]  /*1ab30*/  LEA R4, P0, R6, UR4, 0x2 ;  /* 0x0000000406047c11 */ /* 0x000fc6000f8010ff */
[----:B------:R-:W3:Y:S01]  /*1ab40*/  LDL.LU R7, [R1+0x4] ;  /* 0x0000040001077983 */ /* 0x000ee20000300800 */
[----:B------:R-:W-:Y:S02]  /*1ab50*/  LEA.HI.X R5, R6, UR5, R10, 0x2, P0 ;  /* 0x0000000506057c11 */ /* 0x000fe400080f140a */
[----:B------:R-:W-:Y:S01]  /*1ab60*/  ISETP.GT.AND P0, PT, R0, 0x1, P3 ;  /* 0x000000010000780c */ /* 0x000fe20001f04270 */
[-C--:B--2---:R-:W-:Y:S01]  /*1ab70*/  FMUL R3, R3, R2.reuse ;  /* 0x0000000203037220 */ /* 0x084fe20000400000 */
[----:B------:R-:W2:Y:S04]  /*1ab80*/  LDL.LU R10, [R1+0x84] ;  /* 0x00008400010a7983 */ /* 0x000ea80000300800 */
[----:B------:R3:W-:Y:S02]  /*1ab90*/  @P1 STG.E desc[UR44][R4.64], R3 ;  /* 0x0000000304001986 */ /* 0x0007e4000c10192c */
[----:B---3--:R-:W-:-:S05]  /*1aba0*/  FMUL R3, R7, R2 ;  /* 0x0000000207037220 */ /* 0x008fca0000400000 */
[----:B------:R0:W-:Y:S04]  /*1abb0*/  @P0 STG.E desc[UR44][R4.64+0x4], R3 ;  /* 0x0000040304000986 */ /* 0x0001e8000c10192c */
[----:B0-----:R-:W3:Y:S01]  /*1abc0*/  LDL.LU R3, [R1+0x8] ;  /* 0x0000080001037983 */ /* 0x001ee20000300800 */
[----:B------:R-:W-:Y:S01]  /*1abd0*/  ISETP.GT.AND P2, PT, R17, 0x8, PT ;  /* 0x000000081100780c */ /* 0x000fe20003f44270 */
[----:B------:R-:W-:-:S03]  /*1abe0*/  USHF.L.U32 UR5, UR8, 0x5, URZ ;  /* 0x0000000508057899 */ /* 0x000fc6000800063f */
[----:B------:R-:W-:Y:S01]  /*1abf0*/  ISETP.GT.AND P0, PT, R0, RZ, P2 ;  /* 0x000000ff0000720c */ /* 0x000fe20001704270 */
[----:B------:R-:W-:Y:S02]  /*1ac00*/  USHF.L.U64.HI UR4, UR8, 0x5, UR9 ;  /* 0x0000000508047899 */ /* 0x000fe40008010209 */
[----:B------:R-:W-:-:S04]  /*1ac10*/  IADD3 R6, P1, R4, UR5, RZ ;  /* 0x0000000504067c10 */ /* 0x000fc8000ff3e0ff */
[----:B------:R-:W-:Y:S01]  /*1ac20*/  IADD3.X R7, R5, UR4, RZ, P1, !PT ;  /* 0x0000000405077c10 */ /* 0x000fe20008ffe4ff */
[----:B---3--:R-:W-:-:S05]  /*1ac30*/  FMUL R3, R3, R2 ;  /* 0x0000000203037220 */ /* 0x008fca0000400000 */
[----:B------:R0:W-:Y:S04]  /*1ac40*/  @P0 STG.E desc[UR44][R6.64], R3 ;  /* 0x0000000306000986 */ /* 0x0001e8000c10192c */
[----:B0-----:R-:W3:Y:S01]  /*1ac50*/  LDL.LU R3, [R1+0xc] ;  /* 0x00000c0001037983 */ /* 0x001ee20000300800 */
[----:B------:R-:W-:Y:S01]  /*1ac60*/  ISETP.GT.AND P0, PT, R0, 0x1, P2 ;  /* 0x000000010000780c */ /* 0x000fe20001704270 */
[----:B---3--:R-:W-:-:S12]  /*1ac70*/  FMUL R3, R3, R2 ;  /* 0x0000000203037220 */ /* 0x008fd80000400000 */
        /* <DEDUP_REMOVED lines=74> */
[C---:B------:R-:W-:Y:S02]  /*1b120*/  ISETP.GT.AND P4, PT, R0.reuse, 0x28, P2 ;  /* 0x000000280000780c */ /* 0x040fe40001784270 */
[----:B------:R-:W-:Y:S01]  /*1b130*/  ISETP.GT.AND P5, PT, R0, 0x29, P2 ;  /* 0x000000290000780c */ /* 0x000fe200017a4270 */
[-C--:B------:R-:W-:Y:S01]  /*1b140*/  FMUL R8, R8, R2.reuse ;  /* 0x0000000208087220 */ /* 0x080fe20000400000 */
[----:B---3--:R-:W-:-:S09]  /*1b150*/  FMUL R3, R3, R2 ;  /* 0x0000000203037220 */ /* 0x008fd20000400000 */
[----:B------:R0:W-:Y:S04]  /*1b160*/  @P4 STG.E desc[UR44][R6.64+0xa0], R3 ;  /* 0x0000a00306004986 */ /* 0x0001e8000c10192c */
[----:B------:R1:W-:Y:S04]  /*1b170*/  @P5 STG.E desc[UR44][R6.64+0xa4], R8 ;  /* 0x0000a40806005986 */ /* 0x0003e8000c10192c */
[----:B0-----:R-:W3:Y:S04]  /*1b180*/  LDL.LU R3, [R1+0x64] ;  /* 0x0000640001037983 */ /* 0x001ee80000300800 */
[----:B-1----:R-:W5:Y:S01]  /*1b190*/  LDL.LU R8, [R1+0x68] ;  /* 0x0000680001087983 */ /* 0x002f620000300800 */
[----:B------:R-:W-:-:S02]  /*1b1a0*/  ISETP.GT.AND P6, PT, R0, 0x30, P3 ;  /* 0x000000300000780c */ /* 0x000fc40001fc4270 */
[C---:B------:R-:W-:Y:S02]  /*1b1b0*/  ISETP.GT.AND P0, PT, R0.reuse, 0x31, P3 ;  /* 0x000000310000780c */ /* 0x040fe40001f04270 */
[----:B------:R-:W-:Y:S01]  /*1b1c0*/  ISETP.GT.AND P1, PT, R0, 0x30, P2 ;  /* 0x000000300000780c */ /* 0x000fe20001724270 */
[----:B----4-:R-:W-:-:S08]  /*1b1d0*/  FMUL R9, R9, R2 ;  /* 0x0000000209097220 */ /* 0x010fd00000400000 */
[----:B------:R0:W-:Y:S04]  /*1b1e0*/  @P6 STG.E desc[UR44][R4.64+0xc0], R9 ;  /* 0x0000c00904006986 */ /* 0x0001e8000c10192c */
[----:B0-----:R-:W4:Y:S01]  /*1b1f0*/  LDL.LU R9, [R1+0x74] ;  /* 0x0000740001097983 */ /* 0x001f220000300800 */
[-C--:B---3--:R-:W-:Y:S01]  /*1b200*/  FMUL R3, R3, R2.reuse ;  /* 0x0000000203037220 */ /* 0x088fe20000400000 */
[----:B-----5:R-:W-:-:S04]  /*1b210*/  FMUL R8, R8, R2 ;  /* 0x0000000208087220 */ /* 0x020fc80000400000 */
[----:B------:R0:W-:Y:S04]  /*1b220*/  @P0 STG.E desc[UR44][R4.64+0xc4], R3 ;  /* 0x0000c40304000986 */ /* 0x0001e8000c10192c */
[----:B------:R1:W-:Y:S04]  /*1b230*/  @P1 STG.E desc[UR44][R6.64+0xc0], R8 ;  /* 0x0000c00806001986 */ /* 0x0003e8000c10192c */
[----:B0-----:R-:W3:Y:S04]  /*1b240*/  LDL.LU R3, [R1+0x6c] ;  /* 0x00006c0001037983 */ /* 0x001ee80000300800 */
[----:B-1----:R-:W5:Y:S01]  /*1b250*/  LDL.LU R8, [R1+0x70] ;  /* 0x0000700001087983 */ /* 0x002f620000300800 */
[----:B------:R-:W-:-:S02]  /*1b260*/  ISETP.GT.AND P4, PT, R0, 0x31, P2 ;  /* 0x000000310000780c */ /* 0x000fc40001784270 */
[C---:B------:R-:W-:Y:S02]  /*1b270*/  ISETP.GT.AND P5, PT, R0.reuse, 0x38, P3 ;  /* 0x000000380000780c */ /* 0x040fe40001fa4270 */
[----:B------:R-:W-:Y:S01]  /*1b280*/  ISETP.GT.AND P6, PT, R0, 0x39, P3 ;  /* 0x000000390000780c */ /* 0x000fe20001fc4270 */
[-C--:B----4-:R-:W-:Y:S01]  /*1b290*/  FMUL R9, R9, R2.reuse ;  /* 0x0000000209097220 */ /* 0x090fe20000400000 */
[-C--:B---3--:R-:W-:Y:S01]  /*1b2a0*/  FMUL R3, R3, R2.reuse ;  /* 0x0000000203037220 */ /* 0x088fe20000400000 */
[----:B-----5:R-:W-:-:S06]  /*1b2b0*/  FMUL R8, R8, R2 ;  /* 0x0000000208087220 */ /* 0x020fcc0000400000 */
[----:B------:R0:W-:Y:S04]  /*1b2c0*/  @P4 STG.E desc[UR44][R6.64+0xc4], R3 ;  /* 0x0000c40306004986 */ /* 0x0001e8000c10192c */
[----:B------:R1:W-:Y:S04]  /*1b2d0*/  @P5 STG.E desc[UR44][R4.64+0xe0], R8 ;  /* 0x0000e00804005986 */ /* 0x0003e8000c10192c */
[----:B0-----:R-:W3:Y:S04]  /*1b2e0*/  LDL.LU R3, [R1+0x78] ;  /* 0x0000780001037983 */ /* 0x001ee80000300800 */
[----:B-1----:R-:W4:Y:S04]  /*1b2f0*/  LDL.LU R8, [R1+0x7c] ;  /* 0x00007c0001087983 */ /* 0x002f280000300800 */
[----:B------:R0:W-:Y:S04]  /*1b300*/  @P6 STG.E desc[UR44][R4.64+0xe4], R9 ;  /* 0x0000e40904006986 */ /* 0x0001e8000c10192c */
[----:B0-----:R-:W5:Y:S01]  /*1b310*/  LDL.LU R9, [R1+0x80] ;  /* 0x0000800001097983 */ /* 0x001f620000300800 */
[----:B------:R-:W-:-:S02]  /*1b320*/  ISETP.GT.AND P0, PT, R0, 0x38, P2 ;  /* 0x000000380000780c */ /* 0x000fc40001704270 */
[C---:B------:R-:W-:Y:S02]  /*1b330*/  ISETP.GT.AND P1, PT, R0.reuse, 0x39, P2 ;  /* 0x000000390000780c */ /* 0x040fe40001724270 */
[C---:B------:R-:W-:Y:S02]  /*1b340*/  ISETP.GT.AND P4, PT, R0.reuse, 0x40, P3 ;  /* 0x000000400000780c */ /* 0x040fe40001f84270 */
[C---:B------:R-:W-:Y:S02]  /*1b350*/  ISETP.GT.AND P5, PT, R0.reuse, 0x41, P3 ;  /* 0x000000410000780c */ /* 0x040fe40001fa4270 */
[----:B------:R-:W-:Y:S01]  /*1b360*/  ISETP.GT.AND P6, PT, R0, 0x40, P2 ;  /* 0x000000400000780c */ /* 0x000fe200017c4270 */
[-C--:B------:R-:W-:Y:S01]  /*1b370*/  FMUL R11, R11, R2.reuse ;  /* 0x000000020b0b7220 */ /* 0x080fe20000400000 */
[-C--:B------:R-:W-:Y:S01]  /*1b380*/  FMUL R13, R13, R2.reuse ;  /* 0x000000020d0d7220 */ /* 0x080fe20000400000 */
[-C--:B------:R-:W-:Y:S01]  /*1b390*/  FMUL R15, R15, R2.reuse ;  /* 0x000000020f0f7220 */ /* 0x080fe20000400000 */
[----:B------:R-:W-:Y:S01]  /*1b3a0*/  USHF.L.U32 UR12, UR8, 0x9, URZ ;  /* 0x00000009080c7899 */ /* 0x000fe2000800063f */
[-C--:B---3--:R-:W-:Y:S01]  /*1b3b0*/  FMUL R3, R3, R2.reuse ;  /* 0x0000000203037220 */ /* 0x088fe20000400000 */
[----:B----4-:R-:W-:-:S04]  /*1b3c0*/  FMUL R8, R8, R2 ;  /* 0x0000000208087220 */ /* 0x010fc80000400000 */
[----:B------:R2:W-:Y:S04]  /*1b3d0*/  @P0 STG.E desc[UR44][R6.64+0xe0], R3 ;  /* 0x0000e00306000986 */ /* 0x0005e8000c10192c */
[----:B------:R5:W-:Y:S01]  /*1b3e0*/  @P1 STG.E desc[UR44][R6.64+0xe4], R8 ;  /* 0x0000e40806001986 */ /* 0x000be2000c10192c */
[C---:B------:R-:W-:Y:S02]  /*1b3f0*/  ISETP.GT.AND P0, PT, R0.reuse, 0x41, P2 ;  /* 0x000000410000780c */ /* 0x040fe40001704270 */
[----:B------:R-:W-:Y:S01]  /*1b400*/  ISETP.GT.AND P1, PT, R0, 0x48, P3 ;  /* 0x000000480000780c */ /* 0x000fe20001f24270 */
[-C--:B--2---:R-:W-:Y:S01]  /*1b410*/  FMUL R3, R10, R2.reuse ;  /* 0x000000020a037220 */ /* 0x084fe20000400000 */
[-C--:B-----5:R-:W-:Y:S01]  /*1b420*/  FMUL R8, R9, R2.reuse ;  /* 0x0000000209087220 */ /* 0x0a0fe20000400000 */
[----:B------:R-:W-:-:S04]  /*1b430*/  FMUL R9, R235, R2 ;  /* 0x00000002eb097220 */ /* 0x000fc80000400000 */
[----:B------:R-:W-:Y:S01]  /*1b440*/  @P4 STG.E desc[UR44][R4.64+0x100], R8 ;  /* 0x0001000804004986 */ /* 0x000fe2000c10192c */
[----:B------:R-:W-:-:S03]  /*1b450*/  ISETP.GT.AND P4, PT, R0, 0x49, P3 ;  /* 0x000000490000780c */ /* 0x000fc60001f84270 */
[----:B------:R0:W-:Y:S01]  /*1b460*/  @P5 STG.E desc[UR44][R4.64+0x104], R3 ;  /* 0x0001040304005986 */ /* 0x0001e2000c10192c */
[----:B------:R-:W-:-:S03]  /*1b470*/  ISETP.GT.AND P5, PT, R0, 0x48, P2 ;  /* 0x000000480000780c */ /* 0x000fc600017a4270 */
[----:B------:R1:W-:Y:S01]  /*1b480*/  @P6 STG.E desc[UR44][R6.64+0x100], R9 ;  /* 0x0001000906006986 */ /* 0x0003e2000c10192c */
[----:B------:R-:W-:-:S03]  /*1b490*/  ISETP.GT.AND P6, PT, R0, 0x49, P2 ;  /* 0x000000490000780c */ /* 0x000fc600017c4270 */
[----:B------:R2:W-:Y:S01]  /*1b4a0*/  @P0 STG.E desc[UR44][R6.64+0x104], R11 ;  /* 0x0001040b06000986 */ /* 0x0005e2000c10192c */
[----:B0-----:R-:W-:-:S03]  /*1b4b0*/  FMUL R3, R234, R2 ;  /* 0x00000002ea037220 */ /* 0x001fc60000400000 */
[----:B------:R0:W-:Y:S01]  /*1b4c0*/  @P1 STG.E desc[UR44][R4.64+0x120], R13 ;  /* 0x0001200d04001986 */ /* 0x0001e2000c10192c */
[C---:B------:R-:W-:Y:S01]  /*1b4d0*/  ISETP.GT.AND P0, PT, R0.reuse, 0x50, P3 ;  /* 0x000000500000780c */ /* 0x040fe20001f04270 */
[----:B-1----:R-:W-:Y:S01]  /*1b4e0*/  FMUL R9, R233, R2 ;  /* 0x00000002e9097220 */ /* 0x002fe20000400000 */
[C---:B------:R-:W-:Y:S01]  /*1b4f0*/  ISETP.GT.AND P1, PT, R0.reuse, 0x51, P3 ;  /* 0x000000510000780c */ /* 0x040fe20001f24270 */
[----:B------:R1:W-:Y:S01]  /*1b500*/  @P4 STG.E desc[UR44][R4.64+0x124], R3 ;  /* 0x0001240304004986 */ /* 0x0003e2000c10192c */
[----:B------:R-:W-:-:S03]  /*1b510*/  ISETP.GT.AND P4, PT, R0, 0x50, P2 ;  /* 0x000000500000780c */ /* 0x000fc60001784270 */
[----:B------:R3:W-:Y:S01]  /*1b520*/  @P5 STG.E desc[UR44][R6.64+0x120], R9 ;  /* 0x0001200906005986 */ /* 0x0007e2000c10192c */
[----:B------:R-:W-:-:S03]  /*1b530*/  ISETP.GT.AND P5, PT, R0, 0x51, P2 ;  /* 0x000000510000780c */ /* 0x000fc600017a4270 */
[----:B------:R4:W-:Y:S01]  /*1b540*/  @P6 STG.E desc[UR44][R6.64+0x124], R15 ;  /* 0x0001240f06006986 */ /* 0x0009e2000c10192c */
[----:B------:R-:W-:Y:S01]  /*1b550*/  ISETP.GT.AND P6, PT, R0, 0x58, P3 ;  /* 0x000000580000780c */ /* 0x000fe20001fc4270 */
[-C--:B--2---:R-:W-:Y:S01]  /*1b560*/  FMUL R11, R232, R2.reuse ;  /* 0x00000002e80b7220 */ /* 0x084fe20000400000 */
[-C--:B0-----:R-:W-:Y:S01]  /*1b570*/  FMUL R13, R231, R2.reuse ;  /* 0x00000002e70d7220 */ /* 0x081fe20000400000 */
[----:B-1----:R-:W-:-:S03]  /*1b580*/  FMUL R3, R230, R2 ;  /* 0x00000002e6037220 */ /* 0x002fc60000400000 */
[----:B------:R0:W-:Y:S01]  /*1b590*/  @P0 STG.E desc[UR44][R4.64+0x140], R11 ;  /* 0x0001400b04000986 */ /* 0x0001e2000c10192c */
[-C--:B---3--:R-:W-:Y:S01]  /*1b5a0*/  FMUL R9, R229, R2.reuse ;  /* 0x00000002e5097220 */ /* 0x088fe20000400000 */
[----:B------:R-:W-:Y:S02]  /*1b5b0*/  ISETP.GT.AND P0, PT, R0, 0x59, P3 ;  /* 0x000000590000780c */ /* 0x000fe40001f04270 */
[----:B------:R1:W-:Y:S01]  /*1b5c0*/  @P1 STG.E desc[UR44][R4.64+0x144], R13 ;  /* 0x0001440d04001986 */ /* 0x0003e2000c10192c */
[----:B----4-:R-:W-:Y:S01]  /*1b5d0*/  FMUL R15, R228, R2 ;  /* 0x00000002e40f7220 */ /* 0x010fe20000400000 */
[C---:B------:R-:W-:Y:S02]  /*1b5e0*/  ISETP.GT.AND P1, PT, R0.reuse, 0x58, P2 ;  /* 0x000000580000780c */ /* 0x040fe40001724270 */
[----:B------:R2:W-:Y:S01]  /*1b5f0*/  @P4 STG.E desc[UR44][R6.64+0x140], R3 ;  /* 0x0001400306004986 */ /* 0x0005e2000c10192c */
[----:B------:R-:W-:-:S03]  /*1b600*/  ISETP.GT.AND P4, PT, R0, 0x59, P2 ;  /* 0x000000590000780c */ /* 0x000fc60001784270 */
[----:B------:R3:W-:Y:S01]  /*1b610*/  @P5 STG.E desc[UR44][R6.64+0x144], R9 ;  /* 0x0001440906005986 */ /* 0x0007e2000c10192c */
[----:B------:R-:W-:-:S03]  /*1b620*/  ISETP.GT.AND P5, PT, R0, 0x60, P3 ;  /* 0x000000600000780c */ /* 0x000fc60001fa4270 */
[----:B------:R4:W-:Y:S01]  /*1b630*/  @P6 STG.E desc[UR44][R4.64+0x160], R15 ;  /* 0x0001600f04006986 */ /* 0x0009e2000c10192c */
[----:B------:R-:W-:Y:S01]  /*1b640*/  ISETP.GT.AND P6, PT, R0, 0x61, P3 ;  /* 0x000000610000780c */ /* 0x000fe20001fc4270 */
[-C--:B0-----:R-:W-:Y:S01]  /*1b650*/  FMUL R11, R227, R2.reuse ;  /* 0x00000002e30b7220 */ /* 0x081fe20000400000 */
[-C--:B-1----:R-:W-:Y:S01]  /*1b660*/  FMUL R13, R226, R2.reuse ;  /* 0x00000002e20d7220 */ /* 0x082fe20000400000 */
[----:B--2---:R-:W-:-:S03]  /*1b670*/  FMUL R3, R225, R2 ;  /* 0x00000002e1037220 */ /* 0x004fc60000400000 */
[----:B------:R0:W-:Y:S01]  /*1b680*/  @P0 STG.E desc[UR44][R4.64+0x164], R11 ;  /* 0x0001640b04000986 */ /* 0x0001e2000c10192c */
[-C--:B---3--:R-:W-:Y:S01]  /*1b690*/  FMUL R9, R224, R2.reuse ;  /* 0x00000002e0097220 */ /* 0x088fe20000400000 */
[C---:B------:R-:W-:Y:S02]  /*1b6a0*/  ISETP.GT.AND P0, PT, R0.reuse, 0x60, P2 ;  /* 0x000000600000780c */ /* 0x040fe40001704270 */
        /* <DEDUP_REMOVED lines=217> */
[----:B------:R-:W-:Y:S01]  /*1c440*/  @P6 STG.E desc[UR44][R6.64+0x3a4], R15 ;  /* 0x0003a40f06006986 */ /* 0x000fe2000c10192c */
[C---:B------:R-:W-:Y:S01]  /*1c450*/  ISETP.GT.AND P6, PT, R0.reuse, 0xf8, P3 ;  /* 0x000000f80000780c */ /* 0x040fe20001fc4270 */
[-C--:B0-----:R-:W-:Y:S01]  /*1c460*/  FMUL R11, R23, R2.reuse ;  /* 0x00000002170b7220 */ /* 0x081fe20000400000 */
[----:B------:R-:W-:Y:S01]  /*1c470*/  ISETP.GT.AND P3, PT, R0, 0xf9, P3 ;  /* 0x000000f90000780c */ /* 0x000fe20001f64270 */
[-C--:B-1----:R-:W-:Y:S01]  /*1c480*/  FMUL R13, R22, R2.reuse ;  /* 0x00000002160d7220 */ /* 0x082fe20000400000 */
[-C--:B--2---:R-:W-:Y:S02]  /*1c490*/  FMUL R3, R21, R2.reuse ;  /* 0x0000000215037220 */ /* 0x084fe40000400000 */
[----:B------:R0:W-:Y:S01]  /*1c4a0*/  @P0 STG.E desc[UR44][R4.64+0x3c0], R11 ;  /* 0x0003c00b04000986 */ /* 0x0001e2000c10192c */
[----:B---3--:R-:W-:-:S03]  /*1c4b0*/  FMUL R9, R20, R2 ;  /* 0x0000000214097220 */ /* 0x008fc60000400000 */
[----:B------:R1:W-:Y:S04]  /*1c4c0*/  @P1 STG.E desc[UR44][R4.64+0x3c4], R13 ;  /* 0x0003c40d04001986 */ /* 0x0003e8000c10192c */
[----:B------:R2:W-:Y:S01]  /*1c4d0*/  @P4 STG.E desc[UR44][R6.64+0x3c0], R3 ;  /* 0x0003c00306004986 */ /* 0x0005e2000c10192c */
[----:B------:R-:W-:Y:S01]  /*1c4e0*/  ISETP.GT.AND P4, PT, R0, 0xf8, P2 ;  /* 0x000000f80000780c */ /* 0x000fe20001784270 */
[-C--:B0-----:R-:W-:Y:S02]  /*1c4f0*/  FMUL R11, R19, R2.reuse ;  /* 0x00000002130b7220 */ /* 0x081fe40000400000 */
[----:B------:R0:W-:Y:S01]  /*1c500*/  @P5 STG.E desc[UR44][R6.64+0x3c4], R9 ;  /* 0x0003c40906005986 */ /* 0x0001e2000c10192c */
[----:B------:R-:W-:Y:S02]  /*1c510*/  @P3 IMAD.MOV.U32 R10, RZ, RZ, R4 ;  /* 0x000000ffff0a3224 */ /* 0x000fe400078e0004 */
[-C--:B-1----:R-:W-:Y:S01]  /*1c520*/  FMUL R13, R18, R2.reuse ;  /* 0x00000002120d7220 */ /* 0x082fe20000400000 */
[----:B------:R1:W-:Y:S01]  /*1c530*/  @P6 STG.E desc[UR44][R4.64+0x3e0], R11 ;  /* 0x0003e00b04006986 */ /* 0x0003e2000c10192c */
[----:B------:R-:W-:Y:S01]  /*1c540*/  ISETP.GT.AND P1, PT, R17, 0x80, PT ;  /* 0x000000801100780c */ /* 0x000fe20003f24270 */
[----:B------:R-:W-:Y:S01]  /*1c550*/  USHF.L.U64.HI UR11, UR8, 0x9, UR9 ;  /* 0x00000009080b7899 */ /* 0x000fe20008010209 */
[----:B------:R-:W-:Y:S01]  /*1c560*/  ISETP.GT.AND P2, PT, R0, 0xf9, P2 ;  /* 0x000000f90000780c */ /* 0x000fe20001744270 */
[----:B--2---:R-:W-:Y:S01]  /*1c570*/  FMUL R3, R14, R2 ;  /* 0x000000020e037220 */ /* 0x004fe20000400000 */
[----:B0-----:R-:W-:Y:S01]  /*1c580*/  IMAD.U32 R9, RZ, RZ, UR12 ;  /* 0x0000000cff097e24 */ /* 0x001fe2000f8e00ff */
[----:B-1----:R-:W-:-:S02]  /*1c590*/  @P3 MOV R11, R5 ;  /* 0x00000005000b3202 */ /* 0x002fc40000000f00 */
[----:B------:R-:W-:-:S03]  /*1c5a0*/  ISETP.GT.AND P0, PT, R17, 0x88, PT ;  /* 0x000000881100780c */ /* 0x000fc60003f04270 */
[----:B------:R0:W-:Y:S01]  /*1c5b0*/  @P3 STG.E desc[UR44][R10.64+0x3e4], R13 ;  /* 0x0003e40d0a003986 */ /* 0x0001e2000c10192c */
[----:B------:R-:W-:Y:S01]  /*1c5c0*/  ISETP.GT.AND P3, PT, R0, RZ, P1 ;  /* 0x000000ff0000720c */ /* 0x000fe20000f64270 */
[-C--:B------:R-:W-:Y:S01]  /*1c5d0*/  FMUL R15, R12, R2.reuse ;  /* 0x000000020c0f7220 */ /* 0x080fe20000400000 */
[----:B------:R-:W-:Y:S01]  /*1c5e0*/  MOV R17, UR11 ;  /* 0x0000000b00117c02 */ /* 0x000fe20008000f00 */
[----:B------:R1:W-:Y:S01]  /*1c5f0*/  @P4 STG.E desc[UR44][R6.64+0x3e0], R3 ;  /* 0x0003e00306004986 */ /* 0x0003e2000c10192c */
[C---:B------:R-:W-:Y:S02]  /*1c600*/  IADD3 R8, P5, P6, R4.reuse, UR5, R9 ;  /* 0x0000000504087c10 */ /* 0x040fe4000febe009 */
[----:B------:R-:W-:Y:S02]  /*1c610*/  IADD3 R4, P4, R4, UR12, RZ ;  /* 0x0000000c04047c10 */ /* 0x000fe4000ff9e0ff */
[C---:B------:R-:W-:Y:S01]  /*1c620*/  IADD3.X R9, R5.reuse, UR4, R17, P5, P6 ;  /* 0x0000000405097c10 */ /* 0x040fe2000afec411 */
[----:B------:R2:W-:Y:S01]  /*1c630*/  @P2 STG.E desc[UR44][R6.64+0x3e4], R15 ;  /* 0x0003e40f06002986 */ /* 0x0005e2000c10192c */
[----:B------:R-:W-:Y:S01]  /*1c640*/  ISETP.GT.AND P5, PT, R0, 0x1, P1 ;  /* 0x000000010000780c */ /* 0x000fe20000fa4270 */
[----:B0-----:R-:W-:Y:S01]  /*1c650*/  FMUL R13, R24, R2 ;  /* 0x00000002180d7220 */ /* 0x001fe20000400000 */
[----:B------:R-:W-:-:S02]  /*1c660*/  IADD3.X R5, R5, UR11, RZ, P4, !PT ;  /* 0x0000000b05057c10 */ /* 0x000fc4000a7fe4ff */
[C---:B------:R-:W-:Y:S02]  /*1c670*/  ISETP.GT.AND P2, PT, R0.reuse, RZ, P0 ;  /* 0x000000ff0000720c */ /* 0x040fe40000744270 */
[----:B------:R-:W-:Y:S01]  /*1c680*/  ISETP.GT.AND P4, PT, R0, 0x1, P0 ;  /* 0x000000010000780c */ /* 0x000fe20000784270 */
[----:B------:R0:W-:Y:S01]  /*1c690*/  @P3 STG.E desc[UR44][R4.64], R13 ;  /* 0x0000000d04003986 */ /* 0x0001e2000c10192c */
[----:B------:R-:W-:Y:S02]  /*1c6a0*/  IADD3 R10, P6, R4, UR5, RZ ;  /* 0x00000005040a7c10 */ /* 0x000fe4000ffde0ff */
[----:B------:R-:W-:Y:S01]  /*1c6b0*/  ISETP.GT.AND P3, PT, R0, 0x8, P1 ;  /* 0x000000080000780c */ /* 0x000fe20000f64270 */
[-C--:B------:R-:W-:Y:S01]  /*1c6c0*/  FMUL R25, R25, R2.reuse ;  /* 0x0000000219197220 */ /* 0x080fe20000400000 */
[----:B------:R-:W-:Y:S01]  /*1c6d0*/  IADD3.X R11, R5, UR4, RZ, P6, !PT ;  /* 0x00000004050b7c10 */ /* 0x000fe2000b7fe4ff */
[-C--:B-1----:R-:W-:Y:S01]  /*1c6e0*/  FMUL R3, R26, R2.reuse ;  /* 0x000000021a037220 */ /* 0x082fe20000400000 */
[-C--:B------:R-:W-:Y:S01]  /*1c6f0*/  FMUL R27, R27, R2.reuse ;  /* 0x000000021b1b7220 */ /* 0x080fe20000400000 */
[----:B--2---:R-:W-:Y:S01]  /*1c700*/  FMUL R15, R28, R2 ;  /* 0x000000021c0f7220 */ /* 0x004fe20000400000 */
[----:B------:R-:W-:Y:S01]  /*1c710*/  @P5 STG.E desc[UR44][R4.64+0x4], R25 ;  /* 0x0000041904005986 */ /* 0x000fe2000c10192c */
[----:B------:R-:W-:-:S03]  /*1c720*/  ISETP.GT.AND P5, PT, R0, 0x9, P1 ;  /* 0x000000090000780c */ /* 0x000fc60000fa4270 */
[----:B------:R1:W-:Y:S01]  /*1c730*/  @P2 STG.E desc[UR44][R10.64], R3 ;  /* 0x000000030a002986 */ /* 0x0003e2000c10192c */
[----:B------:R-:W-:-:S03]  /*1c740*/  ISETP.GT.AND P2, PT, R0, 0x8, P0 ;  /* 0x000000080000780c */ /* 0x000fc60000744270 */
[----:B------:R2:W-:Y:S01]  /*1c750*/  @P4 STG.E desc[UR44][R10.64+0x4], R27 ;  /* 0x0000041b0a004986 */ /* 0x0005e2000c10192c */
[----:B------:R-:W-:-:S03]  /*1c760*/  FMUL R29, R29, R2 ;  /* 0x000000021d1d7220 */ /* 0x000fc60000400000 */
[----:B------:R-:W-:Y:S01]  /*1c770*/  @P3 STG.E desc[UR44][R4.64+0x20], R15 ;  /* 0x0000200f04003986 */ /* 0x000fe2000c10192c */
[----:B------:R-:W-:Y:S01]  /*1c780*/  IADD3 R6, P3, R4, UR5, RZ ;  /* 0x0000000504067c10 */ /* 0x000fe2000ff7e0ff */
[----:B0-----:R-:W-:Y:S01]  /*1c790*/  FMUL R13, R30, R2 ;  /* 0x000000021e0d7220 */ /* 0x001fe20000400000 */
[C---:B------:R-:W-:Y:S02]  /*1c7a0*/  ISETP.GT.AND P6, PT, R0.reuse, 0x10, P0 ;  /* 0x000000100000780c */ /* 0x040fe400007c4270 */
[----:B------:R-:W-:Y:S01]  /*1c7b0*/  IADD3.X R7, R5, UR4, RZ, P3, !PT ;  /* 0x0000000405077c10 */ /* 0x000fe20009ffe4ff */
[----:B------:R-:W-:Y:S01]  /*1c7c0*/  @P5 STG.E desc[UR44][R4.64+0x24], R29 ;  /* 0x0000241d04005986 */ /* 0x000fe2000c10192c */
[C---:B------:R-:W-:Y:S02]  /*1c7d0*/  ISETP.GT.AND P4, PT, R0.reuse, 0x9, P0 ;  /* 0x000000090000780c */ /* 0x040fe40000784270 */
[C---:B------:R-:W-:Y:S01]  /*1c7e0*/  ISETP.GT.AND P3, PT, R0.reuse, 0x10, P1 ;  /* 0x000000100000780c */ /* 0x040fe20000f64270 */
[----:B------:R0:W-:Y:S01]  /*1c7f0*/  @P2 STG.E desc[UR44][R6.64+0x20], R13 ;  /* 0x0000200d06002986 */ /* 0x0001e2000c10192c */
[----:B------:R-:W-:-:S02]  /*1c800*/  ISETP.GT.AND P5, PT, R0, 0x11, P1 ;  /* 0x000000110000780c */ /* 0x000fc40000fa4270 */
[----:B------:R-:W-:Y:S01]  /*1c810*/  ISETP.GT.AND P2, PT, R0, 0x11, P0 ;  /* 0x000000110000780c */ /* 0x000fe20000744270 */
[-C--:B------:R-:W-:Y:S01]  /*1c820*/  FMUL R31, R31, R2.reuse ;  /* 0x000000021f1f7220 */ /* 0x080fe20000400000 */
[-C--:B-1----:R-:W-:Y:S01]  /*1c830*/  FMUL R3, R32, R2.reuse ;  /* 0x0000000220037220 */ /* 0x082fe20000400000 */
[-C--:B------:R-:W-:Y:S01]  /*1c840*/  FMUL R33, R33, R2.reuse ;  /* 0x0000000221217220 */ /* 0x080fe20000400000 */
[-C--:B--2---:R-:W-:Y:S01]  /*1c850*/  FMUL R11, R34, R2.reuse ;  /* 0x00000002220b7220 */ /* 0x084fe20000400000 */
[----:B0-----:R-:W-:Y:S01]  /*1c860*/  @P6 IMAD.MOV.U32 R6, RZ, RZ, R8 ;  /* 0x000000ffff066224 */ /* 0x001fe200078e0008 */
[----:B------:R-:W-:Y:S01]  /*1c870*/  @P6 MOV R7, R9 ;  /* 0x0000000900076202 */ /* 0x000fe20000000f00 */
[----:B------:R-:W-:Y:S01]  /*1c880*/  @P4 STG.E desc[UR44][R8.64+0x24], R31 ;  /* 0x0000241f08004986 */ /* 0x000fe2000c10192c */
[----:B------:R-:W-:-:S03]  /*1c890*/  FMUL R35, R35, R2 ;  /* 0x0000000223237220 */ /* 0x000fc60000400000 */
[----:B------:R-:W-:Y:S04]  /*1c8a0*/  @P3 STG.E desc[UR44][R4.64+0x40], R3 ;  /* 0x0000400304003986 */ /* 0x000fe8000c10192c */
[----:B------:R-:W-:Y:S01]  /*1c8b0*/  @P5 STG.E desc[UR44][R4.64+0x44], R33 ;  /* 0x0000442104005986 */ /* 0x000fe2000c10192c */
[----:B------:R-:W-:-:S03]  /*1c8c0*/  ISETP.GT.AND P5, PT, R0, 0x18, P0 ;  /* 0x000000180000780c */ /* 0x000fc600007a4270 */
[----:B------:R0:W-:Y:S01]  /*1c8d0*/  @P6 STG.E desc[UR44][R6.64+0x40], R11 ;  /* 0x0000400b06006986 */ /* 0x0001e2000c10192c */
[C---:B------:R-:W-:Y:S02]  /*1c8e0*/  ISETP.GT.AND P3, PT, R0.reuse, 0x18, P1 ;  /* 0x000000180000780c */ /* 0x040fe40000f64270 */
[----:B------:R-:W-:Y:S01]  /*1c8f0*/  ISETP.GT.AND P4, PT, R0, 0x19, P1 ;  /* 0x000000190000780c */ /* 0x000fe20000f84270 */
[----:B0-----:R-:W-:Y:S01]  /*1c900*/  @P2 IMAD.MOV.U32 R6, RZ, RZ, R8 ;  /* 0x000000ffff062224 */ /* 0x001fe200078e0008 */
[----:B------:R-:W-:-:S05]  /*1c910*/  @P2 MOV R7, R9 ;  /* 0x0000000900072202 */ /* 0x000fca0000000f00 */
[----:B------:R0:W-:Y:S01]  /*1c920*/  @P2 STG.E desc[UR44][R6.64+0x44], R35 ;  /* 0x0000442306002986 */ /* 0x0001e2000c10192c */
[----:B------:R-:W-:Y:S01]  /*1c930*/  ISETP.GT.AND P2, PT, R0, 0x19, P0 ;  /* 0x000000190000780c */ /* 0x000fe20000744270 */
[-C--:B------:R-:W-:Y:S01]  /*1c940*/  FMUL R13, R36, R2.reuse ;  /* 0x00000002240d7220 */ /* 0x080fe20000400000 */
[-C--:B------:R-:W-:Y:S01]  /*1c950*/  FMUL R37, R37, R2.reuse ;  /* 0x0000000225257220 */ /* 0x080fe20000400000 */
[-C--:B------:R-:W-:Y:S01]  /*1c960*/  FMUL R3, R38, R2.reuse ;  /* 0x0000000226037220 */ /* 0x080fe20000400000 */
[C---:B------:R-:W-:Y:S02]  /*1c970*/  ISETP.GT.AND P6, PT, R0.reuse, 0x21, P1 ;  /* 0x000000210000780c */ /* 0x040fe40000fc4270 */
[----:B------:R-:W-:Y:S01]  /*1c980*/  @P3 STG.E desc[UR44][R4.64+0x60], R13 ;  /* 0x0000600d04003986 */ /* 0x000fe2000c10192c */
[--C-:B0-----:R-:W-:Y:S01]  /*1c990*/  @P5 IMAD.MOV.U32 R6, RZ, RZ, R8.reuse ;  /* 0x000000ffff065224 */ /* 0x101fe200078e0008 */
[-C--:B------:R-:W-:Y:S02]  /*1c9a0*/  @P5 MOV R7, R9.reuse ;  /* 0x0000000900075202 */ /* 0x080fe40000000f00 */
[----:B------:R-:W-:Y:S01]  /*1c9b0*/  @P4 STG.E desc[UR44][R4.64+0x64], R37 ;  /* 0x0000642504004986 */ /* 0x000fe2000c10192c */
[C---:B------:R-:W-:Y:S01]  /*1c9c0*/  ISETP.GT.AND P3, PT, R0.reuse, 0x20, P1 ;  /* 0x000000200000780c */ /* 0x040fe20000f64270 */
[-C--:B------:R-:W-:Y:S01]  /*1c9d0*/  FMUL R39, R39, R2.reuse ;  /* 0x0000000227277220 */ /* 0x080fe20000400000 */
[----:B------:R-:W-:Y:S01]  /*1c9e0*/  ISETP.GT.AND P4, PT, R0, 0x20, P0 ;  /* 0x000000200000780c */ /* 0x000fe20000784270 */
[----:B------:R0:W-:Y:S01]  /*1c9f0*/  @P5 STG.E desc[UR44][R6.64+0x60], R3 ;  /* 0x0000600306005986 */ /* 0x0001e2000c10192c */
[-C--:B------:R-:W-:Y:S01]  /*1ca00*/  FMUL R11, R40, R2.reuse ;  /* 0x00000002280b7220 */ /* 0x080fe20000400000 */
[----:B------:R-:W-:Y:S01]  /*1ca10*/  FMUL R41, R41, R2 ;  /* 0x0000000229297220 */ /* 0x000fe20000400000 */
[----:B0-----:R-:W-:Y:S01]  /*1ca20*/  @P2 IMAD.MOV.U32 R6, RZ, RZ, R8 ;  /* 0x000000ffff062224 */ /* 0x001fe200078e0008 */
[----:B------:R-:W-:-:S05]  /*1ca30*/  @P2 MOV R7, R9 ;  /* 0x0000000900072202 */ /* 0x000fca0000000f00 */
[----:B------:R0:W-:Y:S01]  /*1ca40*/  @P2 STG.E desc[UR44][R6.64+0x64], R39 ;  /* 0x0000642706002986 */ /* 0x0001e2000c10192c */
[----:B------:R-:W-:Y:S01]  /*1ca50*/  ISETP.GT.AND P2, PT, R0, 0x21, P0 ;  /* 0x000000210000780c */ /* 0x000fe20000744270 */
[----:B------:R-:W-:Y:S01]  /*1ca60*/  FMUL R13, R42, R2 ;  /* 0x000000022a0d7220 */ /* 0x000fe20000400000 */
[C---:B------:R-:W-:Y:S01]  /*1ca70*/  ISETP.GT.AND P5, PT, R0.reuse, 0x29, P1 ;  /* 0x000000290000780c */ /* 0x040fe20000fa4270 */
[----:B------:R1:W-:Y:S01]  /*1ca80*/  @P3 STG.E desc[UR44][R4.64+0x80], R11 ;  /* 0x0000800b04003986 */ /* 0x0003e2000c10192c */
[----:B------:R-:W-:-:S03]  /*1ca90*/  ISETP.GT.AND P3, PT, R0, 0x28, P1 ;  /* 0x000000280000780c */ /* 0x000fc60000f64270 */
[----:B------:R-:W-:Y:S01]  /*1caa0*/  @P6 STG.E desc[UR44][R4.64+0x84], R41 ;  /* 0x0000842904006986 */ /* 0x000fe2000c10192c */
[----:B------:R-:W-:Y:S01]  /*1cab0*/  ISETP.GT.AND P6, PT, R0, 0x28, P0 ;  /* 0x000000280000780c */ /* 0x000fe200007c4270 */
[----:B0-----:R-:W-:Y:S01]  /*1cac0*/  @P4 IMAD.MOV.U32 R6, RZ, RZ, R8 ;  /* 0x000000ffff064224 */ /* 0x001fe200078e0008 */
[----:B------:R-:W-:Y:S01]  /*1cad0*/  @P4 MOV R7, R9 ;  /* 0x0000000900074202 */ /* 0x000fe20000000f00 */
[-C--:B------:R-:W-:Y:S01]  /*1cae0*/  FMUL R43, R43, R2.reuse ;  /* 0x000000022b2b7220 */ /* 0x080fe20000400000 */
[----:B------:R-:W-:-:S03]  /*1caf0*/  FMUL R45, R45, R2 ;  /* 0x000000022d2d7220 */ /* 0x000fc60000400000 */
[----:B------:R0:W-:Y:S01]  /*1cb00*/  @P4 STG.E desc[UR44][R6.64+0x80], R13 ;  /* 0x0000800d06004986 */ /* 0x0001e2000c10192c */
[----:B------:R-:W-:Y:S01]  /*1cb10*/  ISETP.GT.AND P4, PT, R0, 0x29, P0 ;  /* 0x000000290000780c */ /* 0x000fe20000784270 */
[-C--:B------:R-:W-:Y:S01]  /*1cb20*/  FMUL R3, R44, R2.reuse ;  /* 0x000000022c037220 */ /* 0x080fe20000400000 */
[----:B-1----:R-:W-:Y:S01]  /*1cb30*/  FMUL R11, R46, R2 ;  /* 0x000000022e0b7220 */ /* 0x002fe20000400000 */
[----:B0-----:R-:W-:Y:S01]  /*1cb40*/  @P2 IMAD.MOV.U32 R6, RZ, RZ, R8 ;  /* 0x000000ffff062224 */ /* 0x001fe200078e0008 */
[----:B------:R-:W-:-:S05]  /*1cb50*/  @P2 MOV R7, R9 ;  /* 0x0000000900072202 */ /* 0x000fca0000000f00 */
[----:B------:R0:W-:Y:S04]  /*1cb60*/  @P2 STG.E desc[UR44][R6.64+0x84], R43 ;  /* 0x0000842b06002986 */ /* 0x0001e8000c10192c */
[----:B------:R-:W-:Y:S01]  /*1cb70*/  @P5 STG.E desc[UR44][R4.64+0xa4], R45 ;  /* 0x0000a42d04005986 */ /* 0x000fe2000c10192c */
[----:B------:R-:W-:-:S03]  /*1cb80*/  ISETP.GT.AND P5, PT, R0, 0x31, P1 ;  /* 0x000000310000780c */ /* 0x000fc60000fa4270 */
[----:B------:R1:W-:Y:S01]  /*1cb90*/  @P3 STG.E desc[UR44][R4.64+0xa0], R3 ;  /* 0x0000a00304003986 */ /* 0x0003e2000c10192c */
[C---:B------:R-:W-:Y:S01]  /*1cba0*/  ISETP.GT.AND P3, PT, R0.reuse, 0x30, P0 ;  /* 0x000000300000780c */ /* 0x040fe20000764270 */
[--C-:B0-----:R-:W-:Y:S01]  /*1cbb0*/  @P6 IMAD.MOV.U32 R6, RZ, RZ, R8.reuse ;  /* 0x000000ffff066224 */ /* 0x101fe200078e0008 */
[-C--:B------:R-:W-:Y:S02]  /*1cbc0*/  @P6 MOV R7, R9.reuse ;  /* 0x0000000900076202 */ /* 0x080fe40000000f00 */
[C---:B------:R-:W-:Y:S01]  /*1cbd0*/  ISETP.GT.AND P2, PT, R0.reuse, 0x30, P1 ;  /* 0x000000300000780c */ /* 0x040fe20000f44270 */
[-C--:B------:R-:W-:Y:S02]  /*1cbe0*/  FMUL R47, R47, R2.reuse ;  /* 0x000000022f2f7220 */ /* 0x080fe40000400000 */
[----:B------:R0:W-:Y:S01]  /*1cbf0*/  @P6 STG.E desc[UR44][R6.64+0xa0], R11 ;  /* 0x0000a00b06006986 */ /* 0x0001e2000c10192c */
[-C--:B------:R-:W-:Y:S01]  /*1cc00*/  FMUL R49, R49, R2.reuse ;  /* 0x0000000231317220 */ /* 0x080fe20000400000 */
[----:B------:R-:W-:Y:S01]  /*1cc10*/  ISETP.GT.AND P6, PT, R0, 0x31, P0 ;  /* 0x000000310000780c */ /* 0x000fe200007c4270 */
[-C--:B------:R-:W-:Y:S01]  /*1cc20*/  FMUL R13, R48, R2.reuse ;  /* 0x00000002300d7220 */ /* 0x080fe20000400000 */
[----:B-1----:R-:W-:Y:S01]  /*1cc30*/  FMUL R3, R50, R2 ;  /* 0x0000000232037220 */ /* 0x002fe20000400000 */
[----:B0-----:R-:W-:Y:S01]  /*1cc40*/  @P4 IMAD.MOV.U32 R6, RZ, RZ, R8 ;  /* 0x000000ffff064224 */ /* 0x001fe200078e0008 */
[----:B------:R-:W-:-:S05]  /*1cc50*/  @P4 MOV R7, R9 ;  /* 0x0000000900074202 */ /* 0x000fca0000000f00 */
[----:B------:R0:W-:Y:S04]  /*1cc60*/  @P4 STG.E desc[UR44][R6.64+0xa4], R47 ;  /* 0x0000a42f06004986 */ /* 0x0001e8000c10192c */
[----:B------:R-:W-:Y:S01]  /*1cc70*/  @P5 STG.E desc[UR44][R4.64+0xc4], R49 ;  /* 0x0000c43104005986 */ /* 0x000fe2000c10192c */
[C---:B------:R-:W-:Y:S02]  /*1cc80*/  ISETP.GT.AND P5, PT, R0.reuse, 0x38, P0 ;  /* 0x000000380000780c */ /* 0x040fe400007a4270 */
[----:B------:R-:W-:Y:S01]  /*1cc90*/  ISETP.GT.AND P4, PT, R0, 0x38, P1 ;  /* 0x000000380000780c */ /* 0x000fe20000f84270 */
[----:B------:R1:W-:Y:S01]  /*1cca0*/  @P2 STG.E desc[UR44][R4.64+0xc0], R13 ;  /* 0x0000c00d04002986 */ /* 0x0003e2000c10192c */
[----:B0-----:R-:W-:Y:S01]  /*1ccb0*/  @P3 IMAD.MOV.U32 R6, RZ, RZ, R8 ;  /* 0x000000ffff063224 */ /* 0x001fe200078e0008 */
[----:B------:R-:W-:-:S02]  /*1ccc0*/  @P3 MOV R7, R9 ;  /* 0x0000000900073202 */ /* 0x000fc40000000f00 */
[C---:B------:R-:W-:Y:S01]  /*1ccd0*/  ISETP.GT.AND P2, PT, R0.reuse, 0x39, P1 ;  /* 0x000000390000780c */ /* 0x040fe20000f44270 */
[-C--:B------:R-:W-:Y:S02]  /*1cce0*/  FMUL R51, R51, R2.reuse ;  /* 0x0000000233337220 */ /* 0x080fe40000400000 */
[----:B------:R0:W-:Y:S01]  /*1ccf0*/  @P3 STG.E desc[UR44][R6.64+0xc0], R3 ;  /* 0x0000c00306003986 */ /* 0x0001e2000c10192c */
[----:B------:R-:W-:Y:S01]  /*1cd00*/  ISETP.GT.AND P3, PT, R0, 0x39, P0 ;  /* 0x000000390000780c */ /* 0x000fe20000764270 */
[-C--:B------:R-:W-:Y:S01]  /*1cd10*/  FMUL R11, R52, R2.reuse ;  /* 0x00000002340b7220 */ /* 0x080fe20000400000 */
[-C--:B------:R-:W-:Y:S01]  /*1cd20*/  FMUL R53, R53, R2.reuse ;  /* 0x0000000235357220 */ /* 0x080fe20000400000 */
[----:B-1----:R-:W-:Y:S01]  /*1cd30*/  FMUL R13, R54, R2 ;  /* 0x00000002360d7220 */ /* 0x002fe20000400000 */
[----:B0-----:R-:W-:Y:S01]  /*1cd40*/  @P6 IMAD.MOV.U32 R6, RZ, RZ, R8 ;  /* 0x000000ffff066224 */ /* 0x001fe200078e0008 */
[----:B------:R-:W-:-:S05]  /*1cd50*/  @P6 MOV R7, R9 ;  /* 0x0000000900076202 */ /* 0x000fca0000000f00 */
[----:B------:R0:W-:Y:S01]  /*1cd60*/  @P6 STG.E desc[UR44][R6.64+0xc4], R51 ;  /* 0x0000c43306006986 */ /* 0x0001e2000c10192c */
[C---:B------:R-:W-:Y:S01]  /*1cd70*/  ISETP.GT.AND P6, PT, R0.reuse, 0x41, P1 ;  /* 0x000000410000780c */ /* 0x040fe20000fc4270 */
[----:B------:R-:W-:Y:S02]  /*1cd80*/  FMUL R55, R55, R2 ;  /* 0x0000000237377220 */ /* 0x000fe40000400000 */
[----:B------:R-:W-:Y:S01]  /*1cd90*/  @P4 STG.E desc[UR44][R4.64+0xe0], R11 ;  /* 0x0000e00b04004986 */ /* 0x000fe2000c10192c */
[----:B------:R-:W-:-:S03]  /*1cda0*/  ISETP.GT.AND P4, PT, R0, 0x40, P1 ;  /* 0x000000400000780c */ /* 0x000fc60000f84270 */
[----:B------:R-:W-:Y:S01]  /*1cdb0*/  @P2 STG.E desc[UR44][R4.64+0xe4], R53 ;  /* 0x0000e43504002986 */ /* 0x000fe2000c10192c */
[----:B0-----:R-:W-:Y:S01]  /*1cdc0*/  @P5 IMAD.MOV.U32 R6, RZ, RZ, R8 ;  /* 0x000000ffff065224 */ /* 0x001fe200078e0008 */
[----:B------:R-:W-:Y:S02]  /*1cdd0*/  @P5 MOV R7, R9 ;  /* 0x0000000900075202 */ /* 0x000fe40000000f00 */
[----:B------:R-:W-:-:S03]  /*1cde0*/  ISETP.GT.AND P2, PT, R0, 0x40, P0 ;  /* 0x000000400000780c */ /* 0x000fc60000744270 */
[----:B------:R0:W-:Y:S01]  /*1cdf0*/  @P5 STG.E desc[UR44][R6.64+0xe0], R13 ;  /* 0x0000e00d06005986 */ /* 0x0001e2000c10192c */
[-C--:B------:R-:W-:Y:S01]  /*1ce00*/  FMUL R57, R57, R2.reuse ;  /* 0x0000000239397220 */ /* 0x080fe20000400000 */
[----:B------:R-:W-:Y:S01]  /*1ce10*/  FMUL R3, R56, R2 ;  /* 0x0000000238037220 */ /* 0x000fe20000400000 */
[----:B0-----:R-:W-:Y:S01]  /*1ce20*/  @P3 IMAD.MOV.U32 R6, RZ, RZ, R8 ;  /* 0x000000ffff063224 */ /* 0x001fe200078e0008 */
[----:B------:R-:W-:-:S05]  /*1ce30*/  @P3 MOV R7, R9 ;  /* 0x0000000900073202 */ /* 0x000fca0000000f00 */
[----:B------:R0:W-:Y:S01]  /*1ce40*/  @P3 STG.E desc[UR44][R6.64+0xe4], R55 ;  /* 0x0000e43706003986 */ /* 0x0001e2000c10192c */
[----:B------:R-:W-:Y:S01]  /*1ce50*/  ISETP.GT.AND P3, PT, R0, 0x41, P0 ;  /* 0x000000410000780c */ /* 0x000fe20000764270 */
[----:B------:R-:W-:Y:S02]  /*1ce60*/  FMUL R11, R58, R2 ;  /* 0x000000023a0b7220 */ /* 0x000fe40000400000 */
        /* <DEDUP_REMOVED lines=16> */
[----:B------:R-:W-:-:S03]  /*1cf70*/  FMUL R63, R63, R2 ;  /* 0x000000023f3f7220 */ /* 0x000fc60000400000 */
[----:B------:R-:W-:Y:S01]  /*1cf80*/  @P4 STG.E desc[UR44][R4.64+0x124], R61 ;  /* 0x0001243d04004986 */ /* 0x000fe2000c10192c */
[----:B------:R-:W-:-:S03]  /*1cf90*/  ISETP.GT.AND P4, PT, R0, 0x51, P1 ;  /* 0x000000510000780c */ /* 0x000fc60000f84270 */
[----:B------:R-:W-:Y:S01]  /*1cfa0*/  @P5 STG.E desc[UR44][R4.64+0x120], R13 ;  /* 0x0001200d04005986 */ /* 0x000fe2000c10192c */
[----:B0-----:R-:W-:Y:S01]  /*1cfb0*/  @P6 IMAD.MOV.U32 R6, RZ, RZ, R8 ;  /* 0x000000ffff066224 */ /* 0x001fe200078e0008 */
[----:B------:R-:W-:Y:S02]  /*1cfc0*/  @P6 MOV R7, R9 ;  /* 0x0000000900076202 */ /* 0x000fe40000000f00 */
[----:B------:R-:W-:-:S03]  /*1cfd0*/  ISETP.GT.AND P5, PT, R0, 0x50, P0 ;  /* 0x000000500000780c */ /* 0x000fc600007a4270 */
[----:B------:R0:W-:Y:S01]  /*1cfe0*/  @P6 STG.E desc[UR44][R6.64+0x120], R3 ;  /* 0x0001200306006986 */ /* 0x0001e2000c10192c */
[----:B------:R-:W-:Y:S01]  /*1cff0*/  ISETP.GT.AND P3, PT, R0, 0x50, P1 ;  /* 0x000000500000780c */ /* 0x000fe20000f64270 */
[----:B------:R-:W-:Y:S01]  /*1d000*/  FMUL R65, R65, R2 ;  /* 0x0000000241417220 */ /* 0x000fe20000400000 */
[----:B0-----:R-:W-:Y:S01]  /*1d010*/  @P2 IMAD.MOV.U32 R6, RZ, RZ, R8 ;  /* 0x000000ffff062224 */ /* 0x001fe200078e0008 */
[----:B------:R-:W-:-:S05]  /*1d020*/  @P2 MOV R7, R9 ;  /* 0x0000000900072202 */ /* 0x000fca0000000f00 */
[----:B------:R0:W-:Y:S01]  /*1d030*/  @P2 STG.E desc[UR44][R6.64+0x124], R63 ;  /* 0x0001243f06002986 */ /* 0x0001e2000c10192c */
[----:B------:R-:W-:Y:S01]  /*1d040*/  ISETP.GT.AND P2, PT, R0, 0x51, P0 ;  /* 0x000000510000780c */ /* 0x000fe20000744270 */
[-C--:B------:R-:W-:Y:S02]  /*1d050*/  FMUL R11, R64, R2.reuse ;  /* 0x00000002400b7220 */ /* 0x080fe40000400000 */
[----:B------:R-:W-:Y:S01]  /*1d060*/  @P4 STG.E desc[UR44][R4.64+0x144], R65 ;  /* 0x0001444104004986 */ /* 0x000fe2000c10192c */
[----:B------:R-:W-:Y:S01]  /*1d070*/  ISETP.GT.AND P4, PT, R0, 0x58, P0 ;  /* 0x000000580000780c */ /* 0x000fe20000784270 */
[-C--:B------:R-:W-:Y:S01]  /*1d080*/  FMUL R13, R66, R2.reuse ;  /* 0x00000002420d7220 */ /* 0x080fe20000400000 */
[C---:B------:R-:W-:Y:S01]  /*1d090*/  ISETP.GT.AND P6, PT, R0.reuse, 0x59, P1 ;  /* 0x000000590000780c */ /* 0x040fe20000fc4270 */
[----:B------:R1:W-:Y:S01]  /*1d0a0*/  @P3 STG.E desc[UR44][R4.64+0x140], R11 ;  /* 0x0001400b04003986 */ /* 0x0003e2000c10192c */
[----:B------:R-:W-:Y:S01]  /*1d0b0*/  ISETP.GT.AND P3, PT, R0, 0x58, P1 ;  /* 0x000000580000780c */ /* 0x000fe20000f64270 */
[----:B0-----:R-:W-:Y:S01]  /*1d0c0*/  @P5 IMAD.MOV.U32 R6, RZ, RZ, R8 ;  /* 0x000000ffff065224 */ /* 0x001fe200078e0008 */
[----:B------:R-:W-:Y:S01]  /*1d0d0*/  @P5 MOV R7, R9 ;  /* 0x0000000900075202 */ /* 0x000fe20000000f00 */
[----:B------:R-:W-:-:S04]  /*1d0e0*/  FMUL R67, R67, R2 ;  /* 0x0000000243437220 */ /* 0x000fc80000400000 */
[----:B------:R0:W-:Y:S01]  /*1d0f0*/  @P5 STG.E desc[UR44][R6.64+0x140], R13 ;  /* 0x0001400d06005986 */ /* 0x0001e2000c10192c */
[-C--:B------:R-:W-:Y:S01]  /*1d100*/  FMUL R3, R68, R2.reuse ;  /* 0x0000000244037220 */ /* 0x080fe20000400000 */
[-C--:B------:R-:W-:Y:S01]  /*1d110*/  FMUL R69, R69, R2.reuse ;  /* 0x0000000245457220 */ /* 0x080fe20000400000 */
[----:B-1----:R-:W-:Y:S01]  /*1d120*/  FMUL R11, R70, R2 ;  /* 0x00000002460b7220 */ /* 0x002fe20000400000 */
[----:B0-----:R-:W-:Y:S01]  /*1d130*/  @P2 MOV R6, R8 ;  /* 0x0000000800062202 */ /* 0x001fe20000000f00 */
[----:B------:R-:W-:-:S05]  /*1d140*/  @P2 IMAD.MOV.U32 R7, RZ, RZ, R9 ;  /* 0x000000ffff072224 */ /* 0x000fca00078e0009 */
[----:B------:R0:W-:Y:S01]  /*1d150*/  @P2 STG.E desc[UR44][R6.64+0x144], R67 ;  /* 0x0001444306002986 */ /* 0x0001e2000c10192c */
[----:B------:R-:W-:-:S03]  /*1d160*/  ISETP.GT.AND P2, PT, R0, 0x59, P0 ;  /* 0x000000590000780c */ /* 0x000fc60000744270 */
[----:B------:R-:W-:Y:S04]  /*1d170*/  @P3 STG.E desc[UR44][R4.64+0x160], R3 ;  /* 0x0001600304003986 */ /* 0x000fe8000c10192c */
[----:B------:R-:W-:Y:S01]  /*1d180*/  @P6 STG.E desc[UR44][R4.64+0x164], R69 ;  /* 0x0001644504006986 */ /* 0x000fe2000c10192c */
[----:B0-----:R-:W-:Y:S02]  /*1d190*/  @P4 MOV R6, R8 ;  /* 0x0000000800064202 */ /* 0x001fe40000000f00 */
[----:B------:R-:W-:-:S05]  /*1d1a0*/  @P4 MOV R7, R9 ;  /* 0x0000000900074202 */ /* 0x000fca0000000f00 */
[----:B------:R0:W-:Y:S01]  /*1d1b0*/  @P4 STG.E desc[UR44][R6.64+0x160], R11 ;  /* 0x0001600b06004986 */ /* 0x0001e2000c10192c */
[C---:B------:R-:W-:Y:S02]  /*1d1c0*/  ISETP.GT.AND P4, PT, R0.reuse, 0x60, P0 ;  /* 0x000000600000780c */ /* 0x040fe40000784270 */
[C---:B------:R-:W-:Y:S02]  /*1d1d0*/  ISETP.GT.AND P5, PT, R0.reuse, 0x61, P1 ;  /* 0x000000610000780c */ /* 0x040fe40000fa4270 */
[C---:B------:R-:W-:Y:S01]  /*1d1e0*/  ISETP.GT.AND P3, PT, R0.reuse, 0x60, P1 ;  /* 0x000000600000780c */ /* 0x040fe20000f64270 */
[-C--:B------:R-:W-:Y:S01]  /*1d1f0*/  FMUL R71, R71, R2.reuse ;  /* 0x0000000247477220 */ /* 0x080fe20000400000 */
[----:B------:R-:W-:Y:S01]  /*1d200*/  ISETP.GT.AND P6, PT, R0, 0x61, P0 ;  /* 0x000000610000780c */ /* 0x000fe200007c4270 */
[-C--:B------:R-:W-:Y:S01]  /*1d210*/  FMUL R73, R73, R2.reuse ;  /* 0x0000000249497220 */ /* 0x080fe20000400000 */
[----:B0-----:R-:W-:Y:S01]  /*1d220*/  @P2 IMAD.MOV.U32 R6, RZ, RZ, R8 ;  /* 0x000000ffff062224 */ /* 0x001fe200078e0008 */
[----:B------:R-:W-:Y:S01]  /*1d230*/  @P2 MOV R7, R9 ;  /* 0x0000000900072202 */ /* 0x000fe20000000f00 */
[-C--:B------:R-:W-:Y:S01]  /*1d240*/  FMUL R13, R72, R2.reuse ;  /* 0x00000002480d7220 */ /* 0x080fe20000400000 */
[----:B------:R-:W-:-:S03]  /*1d250*/  FMUL R3, R74, R2 ;  /* 0x000000024a037220 */ /* 0x000fc60000400000 */
[----:B------:R0:W-:Y:S01]  /*1d260*/  @P2 STG.E desc[UR44][R6.64+0x164], R71 ;  /* 0x0001644706002986 */ /* 0x0001e2000c10192c */
[----:B------:R-:W-:-:S03]  /*1d270*/  FMUL R75, R75, R2 ;  /* 0x000000024b4b7220 */ /* 0x000fc60000400000 */
[----:B------:R-:W-:Y:S01]  /*1d280*/  @P5 STG.E desc[UR44][R4.64+0x184], R73 ;  /* 0x0001844904005986 */ /* 0x000fe2000c10192c */
[----:B------:R-:W-:-:S03]  /*1d290*/  ISETP.GT.AND P5, PT, R0, 0x69, P1 ;  /* 0x000000690000780c */ /* 0x000fc60000fa4270 */
[----:B------:R-:W-:Y:S01]  /*1d2a0*/  @P3 STG.E desc[UR44][R4.64+0x180], R13 ;  /* 0x0001800d04003986 */ /* 0x000fe2000c10192c */
[----:B0-----:R-:W-:Y:S01]  /*1d2b0*/  @P4 MOV R6, R8 ;  /* 0x0000000800064202 */ /* 0x001fe20000000f00 */
[----:B------:R-:W-:Y:S01]  /*1d2c0*/  @P4 IMAD.MOV.U32 R7, RZ, RZ, R9 ;  /* 0x000000ffff074224 */ /* 0x000fe200078e0009 */
[----:B------:R-:W-:-:S04]  /*1d2d0*/  ISETP.GT.AND P3, PT, R0, 0x68, P0 ;  /* 0x000000680000780c */ /* 0x000fc80000764270 */
[----:B------:R0:W-:Y:S01]  /*1d2e0*/  @P4 STG.E desc[UR44][R6.64+0x180], R3 ;  /* 0x0001800306004986 */ /* 0x0001e2000c10192c */
[----:B------:R-:W-:Y:S01]  /*1d2f0*/  ISETP.GT.AND P2, PT, R0, 0x68, P1 ;  /* 0x000000680000780c */ /* 0x000fe20000f44270 */
[----:B------:R-:W-:Y:S01]  /*1d300*/  FMUL R77, R77, R2 ;  /* 0x000000024d4d7220 */ /* 0x000fe20000400000 */
[----:B0-----:R-:W-:Y:S02]  /*1d310*/  @P6 MOV R6, R8 ;  /* 0x0000000800066202 */ /* 0x001fe40000000f00 */
[----:B------:R-:W-:-:S05]  /*1d320*/  @P6 MOV R7, R9 ;  /* 0x0000000900076202 */ /* 0x000fca0000000f00 */
[----:B------:R0:W-:Y:S01]  /*1d330*/  @P6 STG.E desc[UR44][R6.64+0x184], R75 ;  /* 0x0001844b06006986 */ /* 0x0001e2000c10192c */
[----:B------:R-:W-:Y:S01]  /*1d340*/  ISETP.GT.AND P6, PT, R0, 0x69, P0 ;  /* 0x000000690000780c */ /* 0x000fe200007c4270 */
[-C--:B------:R-:W-:Y:S01]  /*1d350*/  FMUL R11, R76, R2.reuse ;  /* 0x000000024c0b7220 */ /* 0x080fe20000400000 */
[----:B------:R-:W-:Y:S01]  /*1d360*/  FMUL R13, R78, R2 ;  /* 0x000000024e0d7220 */ /* 0x000fe20000400000 */
        /* <DEDUP_REMOVED lines=13> */
[----:B0-----:R-:W-:Y:S01]  /*1d440*/  @P6 MOV R6, R8 ;  /* 0x0000000800066202 */ /* 0x001fe20000000f00 */
[----:B------:R-:W-:-:S05]  /*1d450*/  @P6 IMAD.MOV.U32 R7, RZ, RZ, R9 ;  /* 0x000000ffff076224 */ /* 0x000fca00078e0009 */
[----:B------:R0:W-:Y:S01]  /*1d460*/  @P6 STG.E desc[UR44][R6.64+0x1a4], R79 ;  /* 0x0001a44f06006986 */ /* 0x0001e2000c10192c */
[----:B------:R-:W-:Y:S01]  /*1d470*/  ISETP.GT.AND P6, PT, R0, 0x79, P1 ;  /* 0x000000790000780c */ /* 0x000fe20000fc4270 */
[----:B------:R-:W-:Y:S02]  /*1d480*/  FMUL R83, R83, R2 ;  /* 0x0000000253537220 */ /* 0x000fe40000400000 */
[----:B------:R-:W-:Y:S04]  /*1d490*/  @P4 STG.E desc[UR44][R4.64+0x1c0], R3 ;  /* 0x0001c00304004986 */ /* 0x000fe8000c10192c */
[----:B------:R-:W-:Y:S01]  /*1d4a0*/  @P2 STG.E desc[UR44][R4.64+0x1c4], R81 ;  /* 0x0001c45104002986 */ /* 0x000fe2000c10192c */
[----:B0-----:R-:W-:Y:S02]  /*1d4b0*/  @P5 MOV R6, R8 ;  /* 0x0000000800065202 */ /* 0x001fe40000000f00 */
[----:B------:R-:W-:-:S02]  /*1d4c0*/  @P5 MOV R7, R9 ;  /* 0x0000000900075202 */ /* 0x000fc40000000f00 */
        /* <DEDUP_REMOVED lines=8> */
[-C--:B------:R-:W-:Y:S01]  /*1d550*/  FMUL R3, R84, R2.reuse ;  /* 0x0000000254037220 */ /* 0x080fe20000400000 */
[----:B------:R-:W-:Y:S01]  /*1d560*/  FMUL R13, R86, R2 ;  /* 0x00000002560d7220 */ /* 0x000fe20000400000 */
[----:B------:R-:W-:Y:S01]  /*1d570*/  @P6 STG.E desc[UR44][R4.64+0x1e4], R85 ;  /* 0x0001e45504006986 */ /* 0x000fe2000c10192c */
[C---:B------:R-:W-:Y:S02]  /*1d580*/  ISETP.GT.AND P6, PT, R0.reuse, 0x80, P0 ;  /* 0x000000800000780c */ /* 0x040fe400007c4270 */
[C---:B------:R-:W-:Y:S01]  /*1d590*/  ISETP.GT.AND P5, PT, R0.reuse, 0x80, P1 ;  /* 0x000000800000780c */ /* 0x040fe20000fa4270 */
[----:B------:R1:W-:Y:S01]  /*1d5a0*/  @P4 STG.E desc[UR44][R4.64+0x1e0], R3 ;  /* 0x0001e00304004986 */ /* 0x0003e2000c10192c */
[----:B0-----:R-:W-:Y:S01]  /*1d5b0*/  @P2 MOV R6, R8 ;  /* 0x0000000800062202 */ /* 0x001fe20000000f00 */
[----:B------:R-:W-:Y:S01]  /*1d5c0*/  @P2 IMAD.MOV.U32 R7, RZ, RZ, R9 ;  /* 0x000000ffff072224 */ /* 0x000fe200078e0009 */
[----:B------:R-:W-:Y:S01]  /*1d5d0*/  ISETP.GT.AND P4, PT, R0, 0x81, P1 ;  /* 0x000000810000780c */ /* 0x000fe20000f84270 */
[----:B------:R-:W-:-:S03]  /*1d5e0*/  FMUL R87, R87, R2 ;  /* 0x0000000257577220 */ /* 0x000fc60000400000 */
[----:B------:R0:W-:Y:S01]  /*1d5f0*/  @P2 STG.E desc[UR44][R6.64+0x1e0], R13 ;  /* 0x0001e00d06002986 */ /* 0x0001e2000c10192c */
[----:B------:R-:W-:Y:S01]  /*1d600*/  ISETP.GT.AND P2, PT, R0, 0x81, P0 ;  /* 0x000000810000780c */ /* 0x000fe20000744270 */
[-C--:B------:R-:W-:Y:S01]  /*1d610*/  FMUL R11, R88, R2.reuse ;  /* 0x00000002580b7220 */ /* 0x080fe20000400000 */
[-C--:B------:R-:W-:Y:S01]  /*1d620*/  FMUL R89, R89, R2.reuse ;  /* 0x0000000259597220 */ /* 0x080fe20000400000 */
[----:B-1----:R-:W-:Y:S01]  /*1d630*/  FMUL R3, R90, R2 ;  /* 0x000000025a037220 */ /* 0x002fe20000400000 */
[----:B0-----:R-:W-:Y:S02]  /*1d640*/  @P3 MOV R6, R8 ;  /* 0x0000000800063202 */ /* 0x001fe40000000f00 */
[----:B------:R-:W-:-:S05]  /*1d650*/  @P3 MOV R7, R9 ;  /* 0x0000000900073202 */ /* 0x000fca0000000f00 */
[----:B------:R0:W-:Y:S01]  /*1d660*/  @P3 STG.E desc[UR44][R6.64+0x1e4], R87 ;  /* 0x0001e45706003986 */ /* 0x0001e2000c10192c */
[----:B------:R-:W-:-:S03]  /*1d670*/  FMUL R91, R91, R2 ;  /* 0x000000025b5b7220 */ /* 0x000fc60000400000 */
[----:B------:R-:W-:Y:S01]  /*1d680*/  @P5 STG.E desc[UR44][R4.64+0x200], R11 ;  /* 0x0002000b04005986 */ /* 0x000fe2000c10192c */
[----:B------:R-:W-:-:S03]  /*1d690*/  ISETP.GT.AND P5, PT, R0, 0x88, P0 ;  /* 0x000000880000780c */ /* 0x000fc600007a4270 */
[----:B------:R-:W-:Y:S01]  /*1d6a0*/  @P4 STG.E desc[UR44][R4.64+0x204], R89 ;  /* 0x0002045904004986 */ /* 0x000fe2000c10192c */
[----:B0-----:R-:W-:Y:S01]  /*1d6b0*/  @P6 IMAD.MOV.U32 R6, RZ, RZ, R8 ;  /* 0x000000ffff066224 */ /* 0x001fe200078e0008 */
[----:B------:R-:W-:-:S05]  /*1d6c0*/  @P6 MOV R7, R9 ;  /* 0x0000000900076202 */ /* 0x000fca0000000f00 */
[----:B------:R0:W-:Y:S01]  /*1d6d0*/  @P6 STG.E desc[UR44][R6.64+0x200], R3 ;  /* 0x0002000306006986 */ /* 0x0001e2000c10192c */
[C---:B------:R-:W-:Y:S02]  /*1d6e0*/  ISETP.GT.AND P3, PT, R0.reuse, 0x88, P1 ;  /* 0x000000880000780c */ /* 0x040fe40000f64270 */
[----:B------:R-:W-:Y:S02]  /*1d6f0*/  ISETP.GT.AND P4, PT, R0, 0x89, P1 ;  /* 0x000000890000780c */ /* 0x000fe40000f84270 */
[----:B0-----:R-:W-:Y:S01]  /*1d700*/  @P2 MOV R6, R8 ;  /* 0x0000000800062202 */ /* 0x001fe20000000f00 */
[----:B------:R-:W-:-:S05]  /*1d710*/  @P2 IMAD.MOV.U32 R7, RZ, RZ, R9 ;  /* 0x000000ffff072224 */ /* 0x000fca00078e0009 */
[----:B------:R0:W-:Y:S01]  /*1d720*/  @P2 STG.E desc[UR44][R6.64+0x204], R91 ;  /* 0x0002045b06002986 */ /* 0x0001e2000c10192c */
[----:B------:R-:W-:Y:S01]  /*1d730*/  ISETP.GT.AND P2, PT, R0, 0x89, P0 ;  /* 0x000000890000780c */ /* 0x000fe20000744270 */
[-C--:B------:R-:W-:Y:S01]  /*1d740*/  FMUL R13, R92, R2.reuse ;  /* 0x000000025c0d7220 */ /* 0x080fe20000400000 */
[-C--:B------:R-:W-:Y:S01]  /*1d750*/  FMUL R93, R93, R2.reuse ;  /* 0x000000025d5d7220 */ /* 0x080fe20000400000 */
[----:B------:R-:W-:Y:S01]  /*1d760*/  FMUL R11, R94, R2 ;  /* 0x000000025e0b7220 */ /* 0x000fe20000400000 */
[C---:B------:R-:W-:Y:S02]  /*1d770*/  ISETP.GT.AND P6, PT, R0.reuse, 0x91, P1 ;  /* 0x000000910000780c */ /* 0x040fe40000fc4270 */
[----:B------:R-:W-:Y:S01]  /*1d780*/  @P3 STG.E desc[UR44][R4.64+0x220], R13 ;  /* 0x0002200d04003986 */ /* 0x000fe2000c10192c */
[----:B0-----:R-:W-:Y:S02]  /*1d790*/  @P5 MOV R6, R8 ;  /* 0x0000000800065202 */ /* 0x001fe40000000f00 */
[-C--:B------:R-:W-:Y:S01]  /*1d7a0*/  @P5 MOV R7, R9.reuse ;  /* 0x0000000900075202 */ /* 0x080fe20000000f00 */
        /* <DEDUP_REMOVED lines=16> */
[C---:B------:R-:W-:Y:S02]  /*1d8b0*/  ISETP.GT.AND P6, PT, R0.reuse, 0x98, P0 ;  /* 0x000000980000780c */ /* 0x040fe400007c4270 */
[----:B0-----:R-:W-:Y:S01]  /*1d8c0*/  @P4 MOV R6, R8 ;  /* 0x0000000800064202 */ /* 0x001fe20000000f00 */
[----:B------:R-:W-:Y:S02]  /*1d8d0*/  @P4 IMAD.MOV.U32 R7, RZ, RZ, R9 ;  /* 0x000000ffff074224 */ /* 0x000fe400078e0009 */
[-C--:B------:R-:W-:Y:S01]  /*1d8e0*/  FMUL R99, R99, R2.reuse ;  /* 0x0000000263637220 */ /* 0x080fe20000400000 */
[-C--:B------:R-:W-:Y:S02]  /*1d8f0*/  FMUL R101, R101, R2.reuse ;  /* 0x0000000265657220 */ /* 0x080fe40000400000 */
[----:B------:R0:W-:Y:S01]  /*1d900*/  @P4 STG.E desc[UR44][R6.64+0x240], R13 ;  /* 0x0002400d06004986 */ /* 0x0001e2000c10192c */
[----:B------:R-:W-:Y:S01]  /*1d910*/  ISETP.GT.AND P4, PT, R0, 0x99, P0 ;  /* 0x000000990000780c */ /* 0x000fe20000784270 */
[-C--:B------:R-:W-:Y:S01]  /*1d920*/  FMUL R11, R100, R2.reuse ;  /* 0x00000002640b7220 */ /* 0x080fe20000400000 */
[----:B-1----:R-:W-:Y:S01]  /*1d930*/  FMUL R3, R102, R2 ;  /* 0x0000000266037220 */ /* 0x002fe20000400000 */
[----:B0-----:R-:W-:-:S02]  /*1d940*/  @P2 MOV R6, R8 ;  /* 0x0000000800062202 */ /* 0x001fc40000000f00 */
[----:B------:R-:W-:-:S05]  /*1d950*/  @P2 MOV R7, R9 ;  /* 0x0000000900072202 */ /* 0x000fca0000000f00 */
[----:B------:R0:W-:Y:S04]  /*1d960*/  @P2 STG.E desc[UR44][R6.64+0x244], R99 ;  /* 0x0002446306002986 */ /* 0x0001e8000c10192c */
[----:B------:R-:W-:Y:S01]  /*1d970*/  @P5 STG.E desc[UR44][R4.64+0x264], R101 ;  /* 0x0002646504005986 */ /* 0x000fe2000c10192c */
[----:B------:R-:W-:-:S03]  /*1d980*/  ISETP.GT.AND P5, PT, R0, 0xa1, P1 ;  /* 0x000000a10000780c */ /* 0x000fc60000fa4270 */
[----:B------:R1:W-:Y:S01]  /*1d990*/  @P3 STG.E desc[UR44][R4.64+0x260], R11 ;  /* 0x0002600b04003986 */ /* 0x0003e2000c10192c */
[C---:B------:R-:W-:Y:S01]  /*1d9a0*/  ISETP.GT.AND P3, PT, R0.reuse, 0xa0, P0 ;  /* 0x000000a00000780c */ /* 0x040fe20000764270 */
[----:B0-----:R-:W-:Y:S01]  /*1d9b0*/  @P6 IMAD.MOV.U32 R6, RZ, RZ, R8 ;  /* 0x000000ffff066224 */ /* 0x001fe200078e0008 */
[----:B------:R-:W-:Y:S02]  /*1d9c0*/  @P6 MOV R7, R9 ;  /* 0x0000000900076202 */ /* 0x000fe40000000f00 */
[C---:B------:R-:W-:Y:S01]  /*1d9d0*/  ISETP.GT.AND P2, PT, R0.reuse, 0xa0, P1 ;  /* 0x000000a00000780c */ /* 0x040fe20000f44270 */
[-C--:B------:R-:W-:Y:S02]  /*1d9e0*/  FMUL R103, R103, R2.reuse ;  /* 0x0000000267677220 */ /* 0x080fe40000400000 */
[----:B------:R0:W-:Y:S01]  /*1d9f0*/  @P6 STG.E desc[UR44][R6.64+0x260], R3 ;  /* 0x0002600306006986 */ /* 0x0001e2000c10192c */
[-C--:B------:R-:W-:Y:S01]  /*1da00*/  FMUL R105, R105, R2.reuse ;  /* 0x0000000269697220 */ /* 0x080fe20000400000 */
[----:B------:R-:W-:Y:S01]  /*1da10*/  ISETP.GT.AND P6, PT, R0, 0xa1, P0 ;  /* 0x000000a10000780c */ /* 0x000fe200007c4270 */
[-C--:B------:R-:W-:Y:S01]  /*1da20*/  FMUL R13, R104, R2.reuse ;  /* 0x00000002680d7220 */ /* 0x080fe20000400000 */
[----:B-1----:R-:W-:Y:S01]  /*1da30*/  FMUL R11, R106, R2 ;  /* 0x000000026a0b7220 */ /* 0x002fe20000400000 */
[----:B0-----:R-:W-:Y:S01]  /*1da40*/  @P4 MOV R6, R8 ;  /* 0x0000000800064202 */ /* 0x001fe20000000f00 */
[----:B------:R-:W-:-:S05]  /*1da50*/  @P4 IMAD.MOV.U32 R7, RZ, RZ, R9 ;  /* 0x000000ffff074224 */ /* 0x000fca00078e0009 */
[----:B------:R0:W-:Y:S04]  /*1da60*/  @P4 STG.E desc[UR44][R6.64+0x264], R103 ;  /* 0x0002646706004986 */ /* 0x0001e8000c10192c */
[----:B------:R-:W-:Y:S01]  /*1da70*/  @P5 STG.E desc[UR44][R4.64+0x284], R105 ;  /* 0x0002846904005986 */ /* 0x000fe2000c10192c */
[C---:B------:R-:W-:Y:S02]  /*1da80*/  ISETP.GT.AND P5, PT, R0.reuse, 0xa8, P0 ;  /* 0x000000a80000780c */ /* 0x040fe400007a4270 */
[----:B------:R-:W-:Y:S01]  /*1da90*/  ISETP.GT.AND P4, PT, R0, 0xa8, P1 ;  /* 0x000000a80000780c */ /* 0x000fe20000f84270 */
[----:B------:R1:W-:Y:S01]  /*1daa0*/  @P2 STG.E desc[UR44][R4.64+0x280], R13 ;  /* 0x0002800d04002986 */ /* 0x0003e2000c10192c */
[----:B0-----:R-:W-:Y:S02]  /*1dab0*/  @P3 MOV R6, R8 ;  /* 0x0000000800063202 */ /* 0x001fe40000000f00 */
        /* <DEDUP_REMOVED lines=13> */
[----:B------:R1:W-:Y:S01]  /*1db90*/  @P4 STG.E desc[UR44][R4.64+0x2a0], R3 ;  /* 0x0002a00304004986 */ /* 0x0003e2000c10192c */
[----:B------:R-:W-:-:S03]  /*1dba0*/  ISETP.GT.AND P4, PT, R0, 0xb0, P1 ;  /* 0x000000b00000780c */ /* 0x000fc60000f84270 */
[----:B------:R-:W-:Y:S01]  /*1dbb0*/  @P2 STG.E desc[UR44][R4.64+0x2a4], R109 ;  /* 0x0002a46d04002986 */ /* 0x000fe2000c10192c */
[----:B0-----:R-:W-:Y:S01]  /*1dbc0*/  @P5 MOV R6, R8 ;  /* 0x0000000800065202 */ /* 0x001fe20000000f00 */
[----:B------:R-:W-:Y:S01]  /*1dbd0*/  @P5 IMAD.MOV.U32 R7, RZ, RZ, R9 ;  /* 0x000000ffff075224 */ /* 0x000fe200078e0009 */
[----:B------:R-:W-:-:S04]  /*1dbe0*/  ISETP.GT.AND P2, PT, R0, 0xb0, P0 ;  /* 0x000000b00000780c */ /* 0x000fc80000744270 */
[----:B------:R0:W-:Y:S01]  /*1dbf0*/  @P5 STG.E desc[UR44][R6.64+0x2a0], R13 ;  /* 0x0002a00d06005986 */ /* 0x0001e2000c10192c */
[-C--:B------:R-:W-:Y:S01]  /*1dc00*/  FMUL R113, R113, R2.reuse ;  /* 0x0000000271717220 */ /* 0x080fe20000400000 */
[----:B-1----:R-:W-:Y:S01]  /*1dc10*/  FMUL R3, R112, R2 ;  /* 0x0000000270037220 */ /* 0x002fe20000400000 */
[----:B0-----:R-:W-:Y:S02]  /*1dc20*/  @P3 MOV R6, R8 ;  /* 0x0000000800063202 */ /* 0x001fe40000000f00 */
        /* <DEDUP_REMOVED lines=20> */
[----:B------:R-:W-:-:S03]  /*1dd70*/  FMUL R119, R119, R2 ;  /* 0x0000000277777220 */ /* 0x000fc60000400000 */
[----:B------:R-:W-:Y:S01]  /*1dd80*/  @P4 STG.E desc[UR44][R4.64+0x2e4], R117 ;  /* 0x0002e47504004986 */ /* 0x000fe2000c10192c */
[----:B------:R-:W-:-:S03]  /*1dd90*/  ISETP.GT.AND P4, PT, R0, 0xc1, P1 ;  /* 0x000000c10000780c */ /* 0x000fc60000f84270 */
[----:B------:R-:W-:Y:S01]  /*1dda0*/  @P5 STG.E desc[UR44][R4.64+0x2e0], R13 ;  /* 0x0002e00d04005986 */ /* 0x000fe2000c10192c */
[----:B0-----:R-:W-:Y:S02]  /*1ddb0*/  @P6 MOV R6, R8 ;  /* 0x0000000800066202 */ /* 0x001fe40000000f00 */
        /* <DEDUP_REMOVED lines=12> */
[----:B------:R-:W-:Y:S01]  /*1de80*/  FMUL R13, R122, R2 ;  /* 0x000000027a0d7220 */ /* 0x000fe20000400000 */
[C---:B------:R-:W-:Y:S01]  /*1de90*/  ISETP.GT.AND P6, PT, R0.reuse, 0xc9, P1 ;  /* 0x000000c90000780c */ /* 0x040fe20000fc4270 */
[----:B------:R1:W-:Y:S01]  /*1dea0*/  @P3 STG.E desc[UR44][R4.64+0x300], R11 ;  /* 0x0003000b04003986 */ /* 0x0003e2000c10192c */
[----:B------:R-:W-:Y:S02]  /*1deb0*/  ISETP.GT.AND P3, PT, R0, 0xc8, P1 ;  /* 0x000000c80000780c */ /* 0x000fe40000f64270 */
[----:B0-----:R-:W-:Y:S01]  /*1dec0*/  @P5 MOV R6, R8 ;  /* 0x0000000800065202 */ /* 0x001fe20000000f00 */
[----:B------:R-:W-:-:S02]  /*1ded0*/  @P5 IMAD.MOV.U32 R7, RZ, RZ, R9 ;  /* 0x000000ffff075224 */ /* 0x000fc400078e0009 */
[----:B------:R-:W-:-:S03]  /*1dee0*/  FMUL R123, R123, R2 ;  /* 0x000000027b7b7220 */ /* 0x000fc60000400000 */
[----:B------:R0:W-:Y:S01]  /*1def0*/  @P5 STG.E desc[UR44][R6.64+0x300], R13 ;  /* 0x0003000d06005986 */ /* 0x0001e2000c10192c */
[-C--:B------:R-:W-:Y:S01]  /*1df00*/  FMUL R3, R124, R2.reuse ;  /* 0x000000027c037220 */ /* 0x080fe20000400000 */
[-C--:B------:R-:W-:Y:S01]  /*1df10*/  FMUL R125, R125, R2.reuse ;  /* 0x000000027d7d7220 */ /* 0x080fe20000400000 */
[----:B-1----:R-:W-:Y:S01]  /*1df20*/  FMUL R11, R126, R2 ;  /* 0x000000027e0b7220 */ /* 0x002fe20000400000 */
[----:B0-----:R-:W-:Y:S02]  /*1df30*/  @P2 MOV R6, R8 ;  /* 0x0000000800062202 */ /* 0x001fe40000000f00 */
[----:B------:R-:W-:-:S05]  /*1df40*/  @P2 MOV R7, R9 ;  /* 0x0000000900072202 */ /* 0x000fca0000000f00 */
[----:B------:R0:W-:Y:S01]  /*1df50*/  @P2 STG.E desc[UR44][R6.64+0x304], R123 ;  /* 0x0003047b06002986 */ /* 0x0001e2000c10192c */
[----:B------:R-:W-:-:S03]  /*1df60*/  ISETP.GT.AND P2, PT, R0, 0xc9, P0 ;  /* 0x000000c90000780c */ /* 0x000fc60000744270 */
[----:B------:R-:W-:Y:S04]  /*1df70*/  @P3 STG.E desc[UR44][R4.64+0x320], R3 ;  /* 0x0003200304003986 */ /* 0x000fe8000c10192c */
[----:B------:R-:W-:Y:S01]  /*1df80*/  @P6 STG.E desc[UR44][R4.64+0x324], R125 ;  /* 0x0003247d04006986 */ /* 0x000fe2000c10192c */
[----:B0-----:R-:W-:Y:S01]  /*1df90*/  @P4 IMAD.MOV.U32 R6, RZ, RZ, R8 ;  /* 0x000000ffff064224 */ /* 0x001fe200078e0008 */
[----:B------:R-:W-:-:S05]  /*1dfa0*/  @P4 MOV R7, R9 ;  /* 0x0000000900074202 */ /* 0x000fca0000000f00 */
[----:B------:R0:W-:Y:S01]  /*1dfb0*/  @P4 STG.E desc[UR44][R6.64+0x320], R11 ;  /* 0x0003200b06004986 */ /* 0x0001e2000c10192c */
[C---:B------:R-:W-:Y:S02]  /*1dfc0*/  ISETP.GT.AND P4, PT, R0.reuse, 0xd0, P0 ;  /* 0x000000d00000780c */ /* 0x040fe40000784270 */
[C---:B------:R-:W-:Y:S02]  /*1dfd0*/  ISETP.GT.AND P3, PT, R0.reuse, 0xd0, P1 ;  /* 0x000000d00000780c */ /* 0x040fe40000f64270 */
[C---:B------:R-:W-:Y:S01]  /*1dfe0*/  ISETP.GT.AND P5, PT, R0.reuse, 0xd1, P1 ;  /* 0x000000d10000780c */ /* 0x040fe20000fa4270 */
[----:B------:R-:W-:Y:S01]  /*1dff0*/  FMUL R127, R127, R2 ;  /* 0x000000027f7f7220 */ /* 0x000fe20000400000 */
[----:B------:R-:W-:Y:S02]  /*1e000*/  ISETP.GT.AND P6, PT, R0, 0xd1, P0 ;  /* 0x000000d10000780c */ /* 0x000fe400007c4270 */
[----:B0-----:R-:W-:Y:S01]  /*1e010*/  @P2 MOV R6, R8 ;  /* 0x0000000800062202 */ /* 0x001fe20000000f00 */
[----:B------:R-:W-:-:S02]  /*1e020*/  @P2 IMAD.MOV.U32 R7, RZ, RZ, R9 ;  /* 0x000000ffff072224 */ /* 0x000fc400078e0009 */
[-C--:B------:R-:W-:Y:S01]  /*1e030*/  FMUL R13, R128, R2.reuse ;  /* 0x00000002800d7220 */ /* 0x080fe20000400000 */
[-C--:B------:R-:W-:Y:S01]  /*1e040*/  FMUL R129, R129, R2.reuse ;  /* 0x0000000281817220 */ /* 0x080fe20000400000 */
[-C--:B------:R-:W-:Y:S01]  /*1e050*/  FMUL R3, R130, R2.reuse ;  /* 0x0000000282037220 */ /* 0x080fe20000400000 */
        /* <DEDUP_REMOVED lines=16> */
[----:B------:R-:W-:Y:S01]  /*1e160*/  ISETP.GT.AND P4, PT, R0, 0xe0, P1 ;  /* 0x000000e00000780c */ /* 0x000fe20000f84270 */
[----:B------:R-:W-:Y:S01]  /*1e170*/  FMUL R13, R134, R2 ;  /* 0x00000002860d7220 */ /* 0x000fe20000400000 */
[----:B------:R-:W-:Y:S01]  /*1e180*/  @P5 STG.E desc[UR44][R4.64+0x364], R133 ;  /* 0x0003648504005986 */ /* 0x000fe2000c10192c */
[----:B------:R-:W-:-:S03]  /*1e190*/  ISETP.GT.AND P5, PT, R0, 0xe0, P0 ;  /* 0x000000e00000780c */ /* 0x000fc600007a4270 */
[----:B------:R1:W-:Y:S01]  /*1e1a0*/  @P2 STG.E desc[UR44][R4.64+0x360], R11 ;  /* 0x0003600b04002986 */ /* 0x0003e2000c10192c */
[----:B0-----:R-:W-:Y:S01]  /*1e1b0*/  @P3 MOV R6, R8 ;  /* 0x0000000800063202 */ /* 0x001fe20000000f00 */
[----:B------:R-:W-:Y:S01]  /*1e1c0*/  @P3 IMAD.MOV.U32 R7, RZ, RZ, R9 ;  /* 0x000000ffff073224 */ /* 0x000fe200078e0009 */
[----:B------:R-:W-:Y:S01]  /*1e1d0*/  ISETP.GT.AND P2, PT, R0, 0xe1, P1 ;  /* 0x000000e10000780c */ /* 0x000fe20000f44270 */
        /* <DEDUP_REMOVED lines=9> */
[----:B------:R1:W-:Y:S01]  /*1e270*/  @P4 STG.E desc[UR44][R4.64+0x380], R3 ;  /* 0x0003800304004986 */ /* 0x0003e2000c10192c */
[C---:B------:R-:W-:Y:S02]  /*1e280*/  ISETP.GT.AND P4, PT, R0.reuse, 0xe8, P0 ;  /* 0x000000e80000780c */ /* 0x040fe40000784270 */
[C---:B------:R-:W-:Y:S01]  /*1e290*/  ISETP.GT.AND P6, PT, R0.reuse, 0xe9, P1 ;  /* 0x000000e90000780c */ /* 0x040fe20000fc4270 */
[----:B------:R-:W-:Y:S01]  /*1e2a0*/  @P2 STG.E desc[UR44][R4.64+0x384], R137 ;  /* 0x0003848904002986 */ /* 0x000fe2000c10192c */
[----:B------:R-:W-:Y:S01]  /*1e2b0*/  ISETP.GT.AND P2, PT, R0, 0xe8, P1 ;  /* 0x000000e80000780c */ /* 0x000fe20000f44270 */
[----:B0-----:R-:W-:Y:S01]  /*1e2c0*/  @P5 IMAD.MOV.U32 R6, RZ, RZ, R8 ;  /* 0x000000ffff065224 */ /* 0x001fe200078e0008 */
[----:B------:R-:W-:Y:S01]  /*1e2d0*/  @P5 MOV R7, R9 ;  /* 0x0000000900075202 */ /* 0x000fe20000000f00 */
[----:B------:R-:W-:-:S04]  /*1e2e0*/  FMUL R139, R139, R2 ;  /* 0x000000028b8b7220 */ /* 0x000fc80000400000 */
[----:B------:R0:W-:Y:S01]  /*1e2f0*/  @P5 STG.E desc[UR44][R6.64+0x380], R11 ;  /* 0x0003800b06005986 */ /* 0x0001e2000c10192c */
[----:B------:R-:W-:Y:S01]  /*1e300*/  ISETP.GT.AND P5, PT, R0, 0xe9, P0 ;  /* 0x000000e90000780c */ /* 0x000fe200007a4270 */
[-C--:B-1----:R-:W-:Y:S01]  /*1e310*/  FMUL R3, R140, R2.reuse ;  /* 0x000000028c037220 */ /* 0x082fe20000400000 */
[-C--:B------:R-:W-:Y:S01]  /*1e320*/  FMUL R141, R141, R2.reuse ;  /* 0x000000028d8d7220 */ /* 0x080fe20000400000 */
[----:B------:R-:W-:Y:S01]  /*1e330*/  FMUL R13, R142, R2 ;  /* 0x000000028e0d7220 */ /* 0x000fe20000400000 */
        /* <DEDUP_REMOVED lines=9> */
[C---:B------:R-:W-:Y:S01]  /*1e3d0*/  ISETP.GT.AND P4, PT, R0.reuse, 0xf0, P0 ;  /* 0x000000f00000780c */ /* 0x040fe20000784270 */
[-C--:B------:R-:W-:Y:S01]  /*1e3e0*/  FMUL R143, R143, R2.reuse ;  /* 0x000000028f8f7220 */ /* 0x080fe20000400000 */
[----:B------:R-:W-:Y:S01]  /*1e3f0*/  ISETP.GT.AND P2, PT, R0, 0xf1, P1 ;  /* 0x000000f10000780c */ /* 0x000fe20000f44270 */
[-C--:B------:R-:W-:Y:S01]  /*1e400*/  FMUL R11, R144, R2.reuse ;  /* 0x00000002900b7220 */ /* 0x080fe20000400000 */
[----:B------:R-:W-:Y:S01]  /*1e410*/  ISETP.GT.AND P6, PT, R0, 0xf1, P0 ;  /* 0x000000f10000780c */ /* 0x000fe200007c4270 */
[----:B0-----:R-:W-:Y:S01]  /*1e420*/  @P5 IMAD.MOV.U32 R6, RZ, RZ, R8 ;  /* 0x000000ffff065224 */ /* 0x001fe200078e0008 */
[----:B------:R-:W-:Y:S01]  /*1e430*/  @P5 MOV R7, R9 ;  /* 0x0000000900075202 */ /* 0x000fe20000000f00 */
[----:B------:R-:W-:-:S04]  /*1e440*/  FMUL R145, R145, R2 ;  /* 0x0000000291917220 */ /* 0x000fc80000400000 */
[----:B------:R0:W-:Y:S01]  /*1e450*/  @P5 STG.E desc[UR44][R6.64+0x3a4], R143 ;  /* 0x0003a48f06005986 */ /* 0x0001e2000c10192c */
[----:B------:R-:W-:-:S03]  /*1e460*/  ISETP.GT.AND P5, PT, R0, 0xf8, P0 ;  /* 0x000000f80000780c */ /* 0x000fc600007a4270 */
[----:B------:R1:W-:Y:S01]  /*1e470*/  @P3 STG.E desc[UR44][R4.64+0x3c0], R11 ;  /* 0x0003c00b04003986 */ /* 0x0003e2000c10192c */
[----:B------:R-:W-:Y:S01]  /*1e480*/  ISETP.GT.AND P3, PT, R0, 0xf8, P1 ;  /* 0x000000f80000780c */ /* 0x000fe20000f64270 */
[----:B------:R-:W-:Y:S01]  /*1e490*/  FMUL R3, R146, R2 ;  /* 0x0000000292037220 */ /* 0x000fe20000400000 */
[C---:B------:R-:W-:Y:S01]  /*1e4a0*/  ISETP.GT.AND P1, PT, R0.reuse, 0xf9, P1 ;  /* 0x000000f90000780c */ /* 0x040fe20000f24270 */
[----:B------:R-:W-:Y:S01]  /*1e4b0*/  @P2 STG.E desc[UR44][R4.64+0x3c4], R145 ;  /* 0x0003c49104002986 */ /* 0x000fe2000c10192c */
[----:B0-----:R-:W-:Y:S01]  /*1e4c0*/  @P4 MOV R6, R8 ;  /* 0x0000000800064202 */ /* 0x001fe20000000f00 */
[----:B------:R-:W-:Y:S01]  /*1e4d0*/  @P4 IMAD.MOV.U32 R7, RZ, RZ, R9 ;  /* 0x000000ffff074224 */ /* 0x000fe200078e0009 */
[----:B------:R-:W-:Y:S01]  /*1e4e0*/  ISETP.GT.AND P0, PT, R0, 0xf9, P0 ;  /* 0x000000f90000780c */ /* 0x000fe20000704270 */
[-C--:B------:R-:W-:Y:S01]  /*1e4f0*/  FMUL R147, R147, R2.reuse ;  /* 0x0000000293937220 */ /* 0x080fe20000400000 */
[-C--:B------:R-:W-:Y:S02]  /*1e500*/  FMUL R13, R148, R2.reuse ;  /* 0x00000002940d7220 */ /* 0x080fe40000400000 */
[----:B------:R0:W-:Y:S01]  /*1e510*/  @P4 STG.E desc[UR44][R6.64+0x3c0], R3 ;  /* 0x0003c00306004986 */ /* 0x0001e2000c10192c */
[-C--:B------:R-:W-:Y:S01]  /*1e520*/  FMUL R149, R149, R2.reuse ;  /* 0x0000000295957220 */ /* 0x080fe20000400000 */
[-C--:B-1----:R-:W-:Y:S01]  /*1e530*/  FMUL R11, R150, R2.reuse ;  /* 0x00000002960b7220 */ /* 0x082fe20000400000 */
[----:B------:R-:W-:Y:S01]  /*1e540*/  FMUL R151, R151, R2 ;  /* 0x0000000297977220 */ /* 0x000fe20000400000 */
[----:B0-----:R-:W-:-:S02]  /*1e550*/  @P6 MOV R6, R8 ;  /* 0x0000000800066202 */ /* 0x001fc40000000f00 */
[----:B------:R-:W-:-:S05]  /*1e560*/  @P6 MOV R7, R9 ;  /* 0x0000000900076202 */ /* 0x000fca0000000f00 */
[----:B------:R-:W-:Y:S04]  /*1e570*/  @P6 STG.E desc[UR44][R6.64+0x3c4], R147 ;  /* 0x0003c49306006986 */ /* 0x000fe8000c10192c */
[----:B------:R-:W-:Y:S04]  /*1e580*/  @P3 STG.E desc[UR44][R4.64+0x3e0], R13 ;  /* 0x0003e00d04003986 */ /* 0x000fe8000c10192c */
[----:B------:R0:W-:Y:S02]  /*1e590*/  @P1 STG.E desc[UR44][R4.64+0x3e4], R149 ;  /* 0x0003e49504001986 */ /* 0x0001e4000c10192c */
[----:B0-----:R-:W-:Y:S01]  /*1e5a0*/  @P5 IMAD.MOV.U32 R4, RZ, RZ, R8 ;  /* 0x000000ffff045224 */ /* 0x001fe200078e0008 */
[----:B------:R-:W-:-:S05]  /*1e5b0*/  @P5 MOV R5, R9 ;  /* 0x0000000900055202 */ /* 0x000fca0000000f00 */
[----:B------:R0:W-:Y:S04]  /*1e5c0*/  @P5 STG.E desc[UR44][R4.64+0x3e0], R11 ;  /* 0x0003e00b04005986 */ /* 0x0001e8000c10192c */
[----:B------:R0:W-:Y:S02]  /*1e5d0*/  @P0 STG.E desc[UR44][R8.64+0x3e4], R151 ;  /* 0x0003e49708000986 */ /* 0x0001e4000c10192c */
.L_x_536:
[----:B------:R-:W-:Y:S05]  /*1e5e0*/  BSYNC B0 ;  /* 0x0000000000007941 */ /* 0x000fea0003800000 */
.L_x_28:
[----:B0-----:R-:W5:Y:S04]  /*1e5f0*/  LDL.LU R5, [R1+0x200] ;  /* 0x0002000001057983 */ /* 0x001f680000300800 */
[----:B------:R-:W5:Y:S01]  /*1e600*/  LDL.LU R4, [R1+0x204] ;  /* 0x0002040001047983 */ /* 0x000f620000300800 */
[----:B------:R-:W-:Y:S01]  /*1e610*/  ULDC UR4, c[0x0][0xc] ;  /* 0x0000030000047ab9 */ /* 0x000fe20000000800 */
[----:B------:R-:W-:Y:S01]  /*1e620*/  ULDC UR5, c[0x0][0x10] ;  /* 0x0000040000057ab9 */ /* 0x000fe20000000800 */
[----:B------:R-:W5:Y:S01]  /*1e630*/  LDC R3, c[0x0][0x14] ;  /* 0x00000500ff037b82 */ /* 0x000f620000000800 */
[----:B------:R-:W-:Y:S01]  /*1e640*/  UIMAD.WIDE.U32 UR4, UR4, UR5, URZ ;  /* 0x00000005040472a5 */ /* 0x000fe2000f8e003f */
[----:B------:R-:W-:Y:S01]  /*1e650*/  PRMT R0, RZ, 0x7610, R0 ;  /* 0x00007610ff007816 */ /* 0x000fe20000000000 */
[----:B------:R-:W-:Y:S01]  /*1e660*/  UMOV UR41, 0xffffffff ;  /* 0xffffffff00297882 */ /* 0x000fe20000000000 */
[----:B------:R-:W-:-:S03]  /*1e670*/  UMOV UR42, 0xffffffff ;  /* 0xffffffff002a7882 */ /* 0x000fc60000000000 */
[----:B-----5:R-:W-:-:S04]  /*1e680*/  IMAD.WIDE.U32 R4, R3, UR4, R4 ;  /* 0x0000000403047c25 */ /* 0x020fc8000f8e0004 */
[----:B------:R-:W-:Y:S01]  /*1e690*/  IMAD R3, R3, UR5, RZ ;  /* 0x0000000503037c24 */ /* 0x000fe2000f8e02ff */
[----:B------:R-:W-:Y:S01]  /*1e6a0*/  ULDC.64 UR4, c[0x0][0x650] ;  /* 0x0001940000047ab9 */ /* 0x000fe20000000a00 */
[----:B------:R-:W-:Y:S01]  /*1e6b0*/  IMAD.MOV.U32 R7, RZ, RZ, R4 ;  /* 0x000000ffff077224 */ /* 0x000fe200078e0004 */
[----:B------:R-:W-:Y:S02]  /*1e6c0*/  ISETP.GE.U32.AND P0, PT, R4, UR4, PT ;  /* 0x0000000404007c0c */ /* 0x000fe4000bf06070 */
[----:B------:R-:W-:-:S04]  /*1e6d0*/  IADD3 R6, R5, R3, RZ ;  /* 0x0000000305067210 */ /* 0x000fc80007ffe0ff */
[----:B------:R-:W-:Y:S01]  /*1e6e0*/  ISETP.GE.U32.AND.EX P0, PT, R6, UR5, PT, P0 ;  /* 0x0000000506007c0c */ /* 0x000fe2000bf06100 */
[----:B------:R0:W-:Y:S04]  /*1e6f0*/  STL [R1+0x200], R6 ;  /* 0x0002000601007387 */ /* 0x0001e80000100800 */
[----:B------:R0:W-:Y:S08]  /*1e700*/  STL [R1+0x204], R7 ;  /* 0x0002040701007387 */ /* 0x0001f00000100800 */
[----:B------:R-:W-:Y:S05]  /*1e710*/  @P0 BRA `(.L_x_537) ;  /* 0x0000000400880947 */ /* 0x000fea0003800000 */
[----:B------:R-:W5:Y:S01]  /*1e720*/  S2UR UR6, SR_CTAID.X ;  /* 0x00000000000679c3 */ /* 0x000f620000002500 */
[----:B------:R-:W-:Y:S01]  /*1e730*/  ULDC.64 UR12, c[0x0][0x628] ;  /* 0x00018a00000c7ab9 */ /* 0x000fe20000000a00 */
[----:B------:R-:W-:Y:S01]  /*1e740*/  ULDC UR4, c[0x0][0x150] ;  /* 0x0000540000047ab9 */ /* 0x000fe20000000800 */
[----:B------:R-:W-:Y:S01]  /*1e750*/  ISETP.NE.U32.AND P0, PT, RZ, UR12, PT ;  /* 0x0000000cff007c0c */ /* 0x000fe2000bf05070 */
[----:B------:R-:W-:Y:S01]  /*1e760*/  ULDC UR15, c[0x0][0x630] ;  /* 0x00018c00000f7ab9 */ /* 0x000fe20000000800 */
[C---:B------:R-:W-:Y:S01]  /*1e770*/  R2UR UR16, R7.reuse ;  /* 0x00000000071072ca */ /* 0x040fe200000e0000 */
[----:B------:R-:W-:Y:S01]  /*1e780*/  ULDC UR19, c[0x0][0x154] ;  /* 0x0000550000137ab9 */ /* 0x000fe20000000800 */
[----:B------:R-:W-:Y:S01]  /*1e790*/  ISETP.NE.AND.EX P0, PT, RZ, UR13, PT, P0 ;  /* 0x0000000dff007c0c */ /* 0x000fe2000bf05300 */
[----:B------:R-:W0:Y:S01]  /*1e7a0*/  S2UR UR18, SR_CTAID.Y ;  /* 0x00000000001279c3 */ /* 0x000e220000002600 */
[----:B------:R-:W-:Y:S02]  /*1e7b0*/  R2UR UR17, R6 ;  /* 0x00000000061172ca */ /* 0x000fe400000e0000 */
[----:B------:R-:W-:-:S02]  /*1e7c0*/  R2UR UR10, R7 ;  /* 0x00000000070a72ca */ /* 0x000fc400000e0000 */
[----:B------:R-:W-:Y:S02]  /*1e7d0*/  R2UR UR11, R6 ;  /* 0x00000000060b72ca */ /* 0x000fe400000e0000 */
[----:B-----5:R-:W-:-:S05]  /*1e7e0*/  I2FP.F32.U32 R0, UR6 ;  /* 0x0000000600007c45 */ /* 0x020fca0008201000 */
[----:B------:R-:W-:-:S04]  /*1e7f0*/  FMUL R0, R0, UR4 ;  /* 0x0000000400007c20 */ /* 0x000fc80008400000 */
[----:B------:R0:W0:Y:S01]  /*1e800*/  F2I.U32.TRUNC.NTZ R3, R0 ;  /* 0x0000000000037305 */ /* 0x000022000020f000 */
[----:B------:R-:W-:Y:S05]  /*1e810*/  @!P0 BRA `(.L_x_538) ;  /* 0x0000000000308947 */ /* 0x000fea0003800000 */
        /* <DEDUP_REMOVED lines=12> */
.L_x_538:
[----:B------:R-:W-:Y:S01]  /*1e8e0*/  USHF.R.U64 UR42, UR10, UR15, UR11 ;  /* 0x0000000f0a2a7299 */ /* 0x000fe2000800120b */
[----:B0-----:R-:W-:Y:S01]  /*1e8f0*/  I2FP.F32.U32 R0, UR18 ;  /* 0x0000001200007c45 */ /* 0x001fe20008201000 */
[----:B------:R-:W-:Y:S02]  /*1e900*/  USHF.R.U32.HI UR4, URZ, UR15, UR11 ;  /* 0x0000000f3f047299 */ /* 0x000fe4000801160b */
        /* <DEDUP_REMOVED lines=8> */
[----:B------:R-:W-:Y:S01]  /*1e990*/  UIMAD.WIDE.U32 UR8, UR10, UR12, UR8 ;  /* 0x0000000c0a0872a5 */ /* 0x000fe2000f8e0008 */
[----:B------:R-:W-:Y:S01]  /*1e9a0*/  R2UR UR12, R3 ;  /* 0x00000000030c72ca */ /* 0x000fe200000e0000 */
[----:B------:R-:W-:Y:S01]  /*1e9b0*/  UIMAD UR10, UR10, UR13, UR4 ;  /* 0x0000000d0a0a72a4 */ /* 0x000fe2000f8e0204 */
[----:B------:R-:W-:Y:S01]  /*1e9c0*/  ULDC UR11, c[0x0][0x618] ;  /* 0x00018600000b7ab9 */ /* 0x000fe20000000800 */
[----:B------:R-:W-:Y:S02]  /*1e9d0*/  ULDC UR21, c[0x0][0x658] ;  /* 0x0001960000157ab9 */ /* 0x000fe40000000800 */
[----:B------:R-:W-:Y:S01]  /*1e9e0*/  UIADD3 UR9, UR9, UR10, URZ ;  /* 0x0000000a09097290 */ /* 0x000fe2000fffe03f */
[----:B------:R-:W-:Y:S01]  /*1e9f0*/  UMOV UR15, 0xffffffff ;  /* 0xffffffff000f7882 */ /* 0x000fe20000000000 */
[----:B------:R-:W-:Y:S01]  /*1ea00*/  ULDC.64 UR4, c[0x0][0x640] ;  /* 0x0001900000047ab9 */ /* 0x000fe20000000a00 */
[----:B------:R-:W-:Y:S01]  /*1ea10*/  USHF.L.U32 UR15, UR15, UR21, URZ ;  /* 0x000000150f0f7299 */ /* 0x000fe2000800063f */
[----:B------:R-:W-:Y:S01]  /*1ea20*/  ISETP.NE.U32.AND P0, PT, RZ, UR4, PT ;  /* 0x00000004ff007c0c */ /* 0x000fe2000bf05070 */
[----:B------:R-:W-:-:S02]  /*1ea30*/  USHF.R.U64 UR16, UR8, UR11, UR9 ;  /* 0x0000000b08107299 */ /* 0x000fc40008001209 */
[----:B------:R-:W-:Y:S01]  /*1ea40*/  USHF.R.U32.HI UR8, URZ, UR11, UR9 ;  /* 0x0000000b3f087299 */ /* 0x000fe20008011609 */
[----:B0-----:R-:W-:Y:S01]  /*1ea50*/  R2UR UR14, R0 ;  /* 0x00000000000e72ca */ /* 0x001fe200000e0000 */
[----:B------:R-:W-:Y:S01]  /*1ea60*/  ULDC UR17, c[0x0][0x608] ;  /* 0x0001820000117ab9 */ /* 0x000fe20000000800 */
[----:B------:R-:W-:Y:S01]  /*1ea70*/  ULOP3.LUT UR40, URZ, UR15, URZ, 0x33, !UPT ;  /* 0x0000000f3f287292 */ /* 0x000fe2000f8e333f */
[----:B------:R-:W-:Y:S01]  /*1ea80*/  ISETP.NE.AND.EX P0, PT, RZ, UR5, PT, P0 ;  /* 0x00000005ff007c0c */ /* 0x000fe2000bf05300 */
[----:B------:R-:W-:Y:S02]  /*1ea90*/  USHF.R.U64 UR15, UR16, UR17, UR8 ;  /* 0x00000011100f7299 */ /* 0x000fe40008001208 */
[----:B------:R-:W-:Y:S02]  /*1eaa0*/  USHF.R.U32.HI UR8, URZ, UR17, UR8 ;  /* 0x000000113f087299 */ /* 0x000fe40008011608 */
[----:B------:R-:W-:Y:S02]  /*1eab0*/  UIADD3 UR12, -UR12, URZ, URZ ;  /* 0x0000003f0c0c7290 */ /* 0x000fe4000fffe13f */
[----:B------:R-:W-:Y:S01]  /*1eac0*/  USHF.R.U64 UR17, UR15, UR21, UR8 ;  /* 0x000000150f117299 */ /* 0x000fe20008001208 */
[----:B------:R-:W-:Y:S01]  /*1ead0*/  UMOV UR19, 0x1 ;  /* 0x0000000100137882 */ /* 0x000fe20000000000 */
[----:B------:R-:W-:Y:S01]  /*1eae0*/  ULDC UR13, c[0x0][0x144] ;  /* 0x00005100000d7ab9 */ /* 0x000fe20000000800 */
[----:B------:R-:W-:Y:S01]  /*1eaf0*/  ULDC UR7, c[0x0][0x600] ;  /* 0x0001800000077ab9 */ /* 0x000fe20000000800 */
[----:B------:R-:W-:-:S02]  /*1eb00*/  USHF.L.U32 UR24, UR19, UR21, URZ ;  /* 0x0000001513187299 */ /* 0x000fc4000800063f */
[----:B------:R-:W-:Y:S02]  /*1eb10*/  USHF.R.U32.HI UR8, URZ, UR21, UR8 ;  /* 0x000000153f087299 */ /* 0x000fe40008011608 */
[----:B------:R-:W-:Y:S02]  /*1eb20*/  UIMAD UR21, UR13, UR12, UR6 ;  /* 0x0000000c0d1572a4 */ /* 0x000fe4000f8e0206 */
[----:B------:R-:W-:Y:S02]  /*1eb30*/  UIADD3 UR20, UR7, -0x1, URZ ;  /* 0xffffffff07147890 */ /* 0x000fe4000fffe03f */
[----:B------:R-:W-:Y:S01]  /*1eb40*/  UIADD3 UR19, -UR14, URZ, URZ ;  /* 0x0000003f0e137290 */ /* 0x000fe2000fffe13f */
        /* <DEDUP_REMOVED lines=17> */
.L_x_539:
[----:B------:R-:W-:Y:S01]  /*1ec60*/  UISETP.NE.AND UP0, UPT, UR39, URZ, UPT ;  /* 0x0000003f2700728c */ /* 0x000fe2000bf05270 */
[----:B------:R-:W-:Y:S01]  /*1ec70*/  MOV R0, 0x1 ;  /* 0x0000000100007802 */ /* 0x000fe20000000f00 */
[----:B------:R-:W-:Y:S02]  /*1ec80*/  USHF.R.U64 UR4, UR6, UR22, UR8 ;  /* 0x0000001606047299 */ /* 0x000fe40008001208 */
[----:B------:R-:W-:Y:S02]  /*1ec90*/  ULOP3.LUT UR40, UR15, UR40, URZ, 0xc0, !UPT ;  /* 0x000000280f287292 */ /* 0x000fe4000f8ec03f */
[----:B------:R-:W-:Y:S02]  /*1eca0*/  UIADD3 UR5, -UR4, URZ, URZ ;  /* 0x0000003f04057290 */ /* 0x000fe4000fffe13f */
[----:B------:R-:W-:Y:S02]  /*1ecb0*/  UIMAD UR40, UR24, UR4, UR40 ;  /* 0x00000004182872a4 */ /* 0x000fe4000f8e0228 */
[----:B------:R-:W-:-:S02]  /*1ecc0*/  ULOP3.LUT UR16, UR16, UR20, URZ, 0xc0, !UPT ;  /* 0x0000001410107292 */ /* 0x000fc4000f8ec03f */
[----:B------:R-:W-:Y:S02]  /*1ecd0*/  @UP0 UIMAD UR21, UR25, UR19, UR18 ;  /* 0x00000013191502a4 */ /* 0x000fe4000f8e0212 */
[----:B------:R-:W-:-:S03]  /*1ece0*/  UIMAD UR4, UR5, UR23, UR17 ;  /* 0x00000017050472a4 */ /* 0x000fc6000f8e0211 */
[----:B------:R-:W-:Y:S01]  /*1ecf0*/  ULDC UR5, c[0x0][0x610] ;  /* 0x0001840000057ab9 */ /* 0x000fe20000000800 */
[----:B------:R-:W-:Y:S02]  /*1ed00*/  UIMAD UR4, UR4, UR7, UR16 ;  /* 0x00000007040472a4 */ /* 0x000fe4000f8e0210 */
[----:B------:R-:W-:-:S04]  /*1ed10*/  UIMAD UR40, UR40, UR5, UR21 ;  /* 0x00000005282872a4 */ /* 0x000fc8000f8e0215 */
[----:B------:R-:W-:Y:S02]  /*1ed20*/  USEL UR41, UR4, UR40, !UP0 ;  /* 0x0000002804297287 */ /* 0x000fe4000c000000 */
[----:B------:R-:W-:-:S12]  /*1ed30*/  USEL UR40, UR40, UR4, !UP0 ;  /* 0x0000000428287287 */ /* 0x000fd8000c000000 */
.L_x_537:
[----:B------:R-:W-:-:S13]  /*1ed40*/  LOP3.LUT P0, RZ, R0, 0xff, RZ, 0xc0, !PT ;  /* 0x000000ff00ff7812 */ /* 0x000fda000780c0ff */
[----:B------:R-:W-:Y:S05]  /*1ed50*/  @P0 BRA `(.L_x_540) ;  /* 0xfffffe2000ec0947 */ /* 0x000fea000383ffff */
[----:B------:R-:W-:Y:S05]  /*1ed60*/  EXIT ;  /* 0x000000000000794d */ /* 0x000fea0003800000 */
.L_x_3:
[----:B------:R-:W2:Y:S01]  /*1ed70*/  LDL R5, [R1+0x204] ;  /* 0x0002040001057983 */ /* 0x000ea20000100800 */
[----:B------:R-:W-:-:S03]  /*1ed80*/  ULDC.64 UR8, c[0x0][0x650] ;  /* 0x0001940000087ab9 */ /* 0x000fc60000000a00 */
[----:B------:R-:W3:Y:S01]  /*1ed90*/  LDL R4, [R1+0x200] ;  /* 0x0002000001047983 */ /* 0x000ee20000100800 */
[----:B------:R-:W-:Y:S01]  /*1eda0*/  PRMT R0, RZ, 0x7610, R0 ;  /* 0x00007610ff007816 */ /* 0x000fe20000000000 */
[----:B------:R-:W-:Y:S01]  /*1edb0*/  IMAD.MOV.U32 R2, RZ, RZ, -0x1 ;  /* 0xffffffffff027424 */ /* 0x000fe200078e00ff */
[----:B------:R-:W-:Y:S02]  /*1edc0*/  MOV R3, 0xffffffff ;  /* 0xffffffff00037802 */ /* 0x000fe40000000f00 */
[----:B------:R-:W-:Y:S02]  /*1edd0*/  MOV R10, 0xffffffff ;  /* 0xffffffff000a7802 */ /* 0x000fe40000000f00 */
[----:B--2---:R-:W-:-:S04]  /*1ede0*/  ISETP.GE.U32.AND P0, PT, R5, UR8, PT ;  /* 0x0000000805007c0c */ /* 0x004fc8000bf06070 */
[----:B---3--:R-:W-:-:S13]  /*1edf0*/  ISETP.GE.U32.AND.EX P0, PT, R4, UR9, PT, P0 ;  /* 0x0000000904007c0c */ /* 0x008fda000bf06100 */
[----:B------:R-:W-:Y:S05]  /*1ee00*/  @P0 BRA `(.L_x_541) ;  /* 0x00000004008c0947 */ /* 0x000fea0003800000 */
[----:B------:R-:W-:Y:S01]  /*1ee10*/  I2FP.F32.U32 R0, UR4 ;  /* 0x0000000400007c45 */ /* 0x000fe20008201000 */
[----:B0-----:R-:W-:Y:S01]  /*1ee20*/  ULDC.64 UR16, c[0x0][0x628] ;  /* 0x00018a0000107ab9 */ /* 0x001fe20000000a00 */
        /* <DEDUP_REMOVED lines=24> */
.L_x_542:
        /* <DEDUP_REMOVED lines=24> */
[----:B------:R-:W-:Y:S01]  /*1f130*/  UMOV UR19, 0x1 ;  /* 0x0000000100137882 */ /* 0x000fe20000000000 */
[----:B------:R-:W-:Y:S01]  /*1f140*/  ULDC UR20, c[0x0][0x608] ;  /* 0x0001820000147ab9 */ /* 0x000fe20000000800 */
[----:B------:R-:W-:Y:S01]  /*1f150*/  USHF.L.U32 UR26, UR19, UR23, URZ ;  /* 0x00000017131a7299 */ /* 0x000fe2000800063f */
[----:B------:R-:W-:Y:S01]  /*1f160*/  ISETP.NE.AND.EX P0, PT, RZ, UR9, PT, P0 ;  /* 0x00000009ff007c0c */ /* 0x000fe2000bf05300 */
[----:B------:R-:W-:Y:S02]  /*1f170*/  USHF.R.U64 UR19, UR18, UR20, UR11 ;  /* 0x0000001412137299 */ /* 0x000fe4000800120b */
[----:B------:R-:W-:Y:S02]  /*1f180*/  USHF.R.U32.HI UR11, URZ, UR20, UR11 ;  /* 0x000000143f0b7299 */ /* 0x000fe4000801160b */
[----:B------:R-:W-:-:S02]  /*1f190*/  UIADD3 UR15, -UR15, URZ, URZ ;  /* 0x0000003f0f0f7290 */ /* 0x000fc4000fffe13f */
[----:B------:R-:W-:Y:S01]  /*1f1a0*/  USHF.R.U64 UR20, UR19, UR23, UR11 ;  /* 0x0000001713147299 */ /* 0x000fe2000800120b */
[----:B------:R-:W-:Y:S01]  /*1f1b0*/  ULDC UR16, c[0x0][0x144] ;  /* 0x0000510000107ab9 */ /* 0x000fe20000000800 */
[----:B------:R-:W-:Y:S01]  /*1f1c0*/  ULDC UR6, c[0x0][0x600] ;  /* 0x0001800000067ab9 */ /* 0x000fe20000000800 */
[----:B------:R-:W-:Y:S02]  /*1f1d0*/  USHF.R.U32.HI UR11, URZ, UR23, UR11 ;  /* 0x000000173f0b7299 */ /* 0x000fe4000801160b */
[----:B------:R-:W-:Y:S02]  /*1f1e0*/  UIMAD UR23, UR16, UR15, UR4 ;  /* 0x0000000f101772a4 */ /* 0x000fe4000f8e0204 */
[----:B------:R-:W-:Y:S02]  /*1f1f0*/  UIADD3 UR22, UR6, -0x1, URZ ;  /* 0xffffffff06167890 */ /* 0x000fe4000fffe03f */
[----:B------:R-:W-:Y:S02]  /*1f200*/  ULOP3.LUT UR27, URZ, UR13, URZ, 0x33, !UPT ;  /* 0x0000000d3f1b7292 */ /* 0x000fe4000f8e333f */
        /* <DEDUP_REMOVED lines=18> */
.L_x_543:
[----:B------:R-:W-:Y:S01]  /*1f330*/  UISETP.NE.AND UP0, UPT, UR39, URZ, UPT ;  /* 0x0000003f2700728c */ /* 0x000fe2000bf05270 */
[----:B------:R-:W-:Y:S01]  /*1f340*/  MOV R0, 0x1 ;  /* 0x0000000100007802 */ /* 0x000fe20000000f00 */
[----:B------:R-:W-:Y:S01]  /*1f350*/  USHF.R.U64 UR8, UR4, UR24, UR11 ;  /* 0x0000001804087299 */ /* 0x000fe2000800120b */
[----:B------:R-:W-:Y:S01]  /*1f360*/  IMAD.U32 R10, RZ, RZ, UR5 ;  /* 0x00000005ff0a7e24 */ /* 0x000fe2000f8e00ff */
[----:B------:R-:W-:Y:S02]  /*1f370*/  ULOP3.LUT UR4, UR19, UR27, URZ, 0xc0, !UPT ;  /* 0x0000001b13047292 */ /* 0x000fe4000f8ec03f */
[----:B------:R-:W-:Y:S02]  /*1f380*/  ULOP3.LUT UR18, UR18, UR22, URZ, 0xc0, !UPT ;  /* 0x0000001612127292 */ /* 0x000fe4000f8ec03f */
[----:B------:R-:W-:-:S03]  /*1f390*/  UIMAD UR4, UR26, UR8, UR4 ;  /* 0x000000081a0472a4 */ /* 0x000fc6000f8e0204 */
[----:B------:R-:W-:Y:S02]  /*1f3a0*/  @UP0 UIMAD UR23, UR28, UR21, UR7 ;  /* 0x000000151c1702a4 */ /* 0x000fe4000f8e0207 */
[----:B------:R-:W-:-:S03]  /*1f3b0*/  UIADD3 UR7, -UR8, URZ, URZ ;  /* 0x0000003f08077290 */ /* 0x000fc6000fffe13f */
[----:B------:R-:W-:Y:S01]  /*1f3c0*/  ULDC UR8, c[0x0][0x610] ;  /* 0x0001840000087ab9 */ /* 0x000fe20000000800 */
[----:B------:R-:W-:Y:S02]  /*1f3d0*/  UIMAD UR7, UR7, UR25, UR20 ;  /* 0x00000019070772a4 */ /* 0x000fe4000f8e0214 */
[----:B------:R-:W-:Y:S02]  /*1f3e0*/  UIMAD UR4, UR4, UR8, UR23 ;  /* 0x00000008040472a4 */ /* 0x000fe4000f8e0217 */
[----:B------:R-:W-:-:S04]  /*1f3f0*/  UIMAD UR7, UR7, UR6, UR18 ;  /* 0x00000006070772a4 */ /* 0x000fc8000f8e0212 */
[----:B------:R-:W-:Y:S02]  /*1f400*/  USEL UR6, UR7, UR4, !UP0 ;  /* 0x0000000407067287 */ /* 0x000fe4000c000000 */
[----:B------:R-:W-:-:S04]  /*1f410*/  USEL UR4, UR4, UR7, !UP0 ;  /* 0x0000000704047287 */ /* 0x000fc8000c000000 */
[----:B------:R-:W-:Y:S02]  /*1f420*/  MOV R2, UR6 ;  /* 0x0000000600027c02 */ /* 0x000fe40008000f00 */
[----:B------:R-:W-:-:S07]  /*1f430*/  MOV R3, UR4 ;  /* 0x0000000400037c02 */ /* 0x000fce0008000f00 */
.L_x_541:
[----:B------:R-:W-:-:S08]  /*1f440*/  NOP ;  /* 0x0000000000007918 */ /* 0x000fd00000000000 */
[----:B0-----:R-:W0:-:S00]  /*1f450*/  USETMAXREG.DEALLOC.CTAPOOL 0x18 ;  /* 0x00000018000079c8 */ /* 0x001e0000080e0500 */
[----:B------:R-:W-:-:S13]  /*1f460*/  ISETP.NE.AND P0, PT, RZ, UR10, PT ;  /* 0x0000000aff007c0c */ /* 0x000fda000bf05270 */
[----:B------:R-:W-:Y:S05]  /*1f470*/  @P0 EXIT ;  /* 0x000000000000094d */ /* 0x000fea0003800000 */
[----:B0-----:R-:W-:Y:S01]  /*1f480*/  LOP3.LUT P0, RZ, R0, 0xff, RZ, 0xc0, !PT ;  /* 0x000000ff00ff7812 */ /* 0x001fe2000780c0ff */
[----:B------:R-:W-:Y:S01]  /*1f490*/  IMAD.MOV.U32 R7, RZ, RZ, 0x1 ;  /* 0x00000001ff077424 */ /* 0x000fe200078e00ff */
[----:B------:R-:W-:-:S11]  /*1f4a0*/  MOV R6, RZ ;  /* 0x000000ff00067202 */ /* 0x000fd60000000f00 */
[----:B------:R-:W-:Y:S05]  /*1f4b0*/  @!P0 BRA `(.L_x_544) ;  /* 0x0000000c008c8947 */ /* 0x000fea0003800000 */
[----:B------:R-:W0:Y:S01]  /*1f4c0*/  LDC R0, c[0x0][0x28c] ;  /* 0x0000a300ff007b82 */ /* 0x000e220000000800 */
[----:B------:R-:W1:Y:S01]  /*1f4d0*/  S2R R4, SR_TID.X ;  /* 0x0000000000047919 */ /* 0x000e620000002100 */
[----:B------:R-:W-:Y:S01]  /*1f4e0*/  ULDC UR5, c[0x0][0x658] ;  /* 0x0001960000057ab9 */ /* 0x000fe20000000800 */
[----:B------:R-:W-:Y:S01]  /*1f4f0*/  UMOV UR7, 0xffffffff ;  /* 0xffffffff00077882 */ /* 0x000fe20000000000 */
[----:B------:R-:W-:Y:S01]  /*1f500*/  ULDC UR6, c[0x0][0xc] ;  /* 0x0000030000067ab9 */ /* 0x000fe20000000800 */
[----:B------:R-:W-:Y:S01]  /*1f510*/  USHF.L.U32 UR9, UR7, UR5, URZ ;  /* 0x0000000507097299 */ /* 0x000fe2000800063f */
[----:B------:R-:W-:Y:S01]  /*1f520*/  BSSY B0, `(.L_x_544) ;  /* 0x00000dc000007945 */ /* 0x000fe20003800000 */
[----:B------:R-:W-:Y:S01]  /*1f530*/  UMOV UR8, 0x1 ;  /* 0x0000000100087882 */ /* 0x000fe20000000000 */
[----:B------:R-:W-:Y:S01]  /*1f540*/  ULDC UR7, c[0x0][0x10] ;  /* 0x0000040000077ab9 */ /* 0x000fe20000000800 */
[----:B------:R-:W-:Y:S01]  /*1f550*/  USHF.L.U32 UR5, UR8, UR5, URZ ;  /* 0x0000000508057299 */ /* 0x000fe2000800063f */
[----:B------:R-:W-:Y:S01]  /*1f560*/  IMAD.MOV.U32 R9, RZ, RZ, 0x1 ;  /* 0x00000001ff097424 */ /* 0x000fe200078e00ff */
[----:B------:R-:W-:Y:S01]  /*1f570*/  UIMAD.WIDE.U32 UR6, UR6, UR7, URZ ;  /* 0x00000007060672a5 */ /* 0x000fe2000f8e003f */
[----:B------:R-:W-:Y:S01]  /*1f580*/  MOV R7, 0x1 ;  /* 0x0000000100077802 */ /* 0x000fe20000000f00 */
[----:B------:R-:W-:Y:S01]  /*1f590*/  ULDC UR8, c[0x0][0x14] ;  /* 0x0000050000087ab9 */ /* 0x000fe20000000800 */
[----:B------:R-:W-:Y:S01]  /*1f5a0*/  MOV R6, RZ ;  /* 0x000000ff00067202 */ /* 0x000fe20000000f00 */
[----:B------:R-:W-:-:S02]  /*1f5b0*/  UIMAD.WIDE.U32 UR30, UR6, UR8, URZ ;  /* 0x00000008061e72a5 */ /* 0x000fc4000f8e003f */
[----:B------:R-:W-:Y:S01]  /*1f5c0*/  UIMAD UR7, UR7, UR8, URZ ;  /* 0x00000008070772a4 */ /* 0x000fe2000f8e023f */
[----:B------:R-:W-:Y:S01]  /*1f5d0*/  ULDC UR4, c[0x0][0x600] ;  /* 0x0001800000047ab9 */ /* 0x000fe20000000800 */
[----:B------:R-:W-:Y:S02]  /*1f5e0*/  ULOP3.LUT UR13, UR38, 0x2, URZ, 0xfc, !UPT ;  /* 0x00000002260d7892 */ /* 0x000fe4000f8efc3f */
[----:B------:R-:W-:Y:S01]  /*1f5f0*/  UIADD3 UR4, UR4, -0x1, URZ ;  /* 0xffffffff04047890 */ /* 0x000fe2000fffe03f */
[----:B0-----:R-:W-:Y:S01]  /*1f600*/  IADD3 R0, R0, 0x3f, RZ ;  /* 0x0000003f00007810 */ /* 0x001fe20007ffe0ff */
[----:B------:R-:W-:Y:S02]  /*1f610*/  ULOP3.LUT UR6, URZ, UR9, URZ, 0x33, !UPT ;  /* 0x000000093f067292 */ /* 0x000fe4000f8e333f */
[----:B------:R-:W-:Y:S01]  /*1f620*/  UIADD3 UR7, UR31, UR7, URZ ;  /* 0x000000071f077290 */ /* 0x000fe2000fffe03f */
[----:B------:R-:W-:Y:S01]  /*1f630*/  SHF.R.S32.HI R5, RZ, 0x1f, R0 ;  /* 0x0000001fff057819 */ /* 0x000fe20000011400 */
[----:B------:R-:W-:-:S03]  /*1f640*/  ULDC.64 UR40, c[0x0][0x198] ;  /* 0x0000660000287ab9 */ /* 0x000fc60000000a00 */
[----:B------:R-:W-:Y:S02]  /*1f650*/  LEA.HI R0, R5, R0, RZ, 0x6 ;  /* 0x0000000005007211 */ /* 0x000fe400078f30ff */
[C---:B-1----:R-:W-:Y:S02]  /*1f660*/  LOP3.LUT P3, RZ, R4.reuse, 0x7f, RZ, 0xc0, !PT ;  /* 0x0000007f04ff7812 */ /* 0x042fe4000786c0ff */
[----:B------:R-:W-:Y:S02]  /*1f670*/  SHF.R.S32.HI R0, RZ, 0x6, R0 ;  /* 0x00000006ff007819 */ /* 0x000fe40000011400 */
[----:B------:R-:W-:-:S03]  /*1f680*/  LOP3.LUT P0, RZ, R4, 0x1f, RZ, 0xc0, !PT ;  /* 0x0000001f04ff7812 */ /* 0x000fc6000780c0ff */
[----:B------:R-:W-:Y:S01]  /*1f690*/  VIADD R16, R0, 0x1 ;  /* 0x0000000100107836 */ /* 0x000fe20000000000 */
[----:B------:R-:W-:-:S13]  /*1f6a0*/  PLOP3.LUT P0, PT, P0, P3, PT, 0x8a, 0x0 ;  /* 0x000000000000781c */ /* 0x000fda0000707172 */
.L_x_556:
[----:B------:R-:W-:-:S03]  /*1f6b0*/  UMOV UR8, 0xffffffff ;  /* 0xffffffff00087882 */ /* 0x000fc60000000000 */
[----:B------:R-:W-:Y:S05]  /*1f6c0*/  BRA.DIV UR8, `(.L_x_545) ;  /* 0x0000000e08f87947 */ /* 0x000fea000b800000 */
[----:B------:R-:W-:-:S13]  /*1f6d0*/  ELECT P6, URZ, PT ;  /* 0x00000000003f782f */ /* 0x000fda00038c0000 */
.L_x_567:
[----:B------:R-:W0:Y:S01]  /*1f6e0*/  LDC R4, c[0x0][0x28c] ;  /* 0x0000a300ff047b82 */ /* 0x000e220000000800 */
[----:B------:R-:W-:Y:S01]  /*1f6f0*/  BSSY B1, `(.L_x_546) ;  /* 0x0000042000017945 */ /* 0x000fe20003800000 */
[----:B0-----:R-:W-:-:S13]  /*1f700*/  ISETP.LT.OR P6, PT, R4, 0x1, !P6 ;  /* 0x000000010400780c */ /* 0x001fda00077c1670 */
[----:B------:R-:W-:Y:S05]  /*1f710*/  @P6 BRA `(.L_x_547) ;  /* 0x0000000000fc6947 */ /* 0x000fea0003800000 */
[----:B------:R-:W-:Y:S01]  /*1f720*/  SHF.L.U32 R5, R2, 0x8, RZ ;  /* 0x0000000802057819 */ /* 0x000fe200000006ff */
[----:B------:R-:W-:Y:S01]  /*1f730*/  IMAD.MOV.U32 R13, RZ, RZ, RZ ;  /* 0x000000ffff0d7224 */ /* 0x000fe200078e00ff */
[----:B------:R-:W-:Y:S01]  /*1f740*/  SHF.L.U32 R3, R3, 0x8, RZ ;  /* 0x0000000803037819 */ /* 0x000fe200000006ff */
[----:B------:R-:W-:Y:S01]  /*1f750*/  IMAD.MOV.U32 R8, RZ, RZ, R6 ;  /* 0x000000ffff087224 */ /* 0x000fe200078e0006 */
[----:B------:R-:W-:Y:S02]  /*1f760*/  MOV R4, R16 ;  /* 0x0000001000047202 */ /* 0x000fe40000000f00 */
[----:B------:R-:W-:-:S07]  /*1f770*/  MOV R2, R7 ;  /* 0x0000000700027202 */ /* 0x000fce0000000f00 */
.L_x_551:
[----:B------:R-:W0:Y:S01]  /*1f780*/  S2R R12, SR_CgaCtaId ;  /* 0x00000000000c7919 */ /* 0x000e220000008800 */
[----:B------:R-:W-:-:S04]  /*1f790*/  MOV R11, 0x400 ;  /* 0x00000400000b7802 */ /* 0x000fc80000000f00 */
[----:B0-----:R-:W-:Y:S02]  /*1f7a0*/  LEA R15, R12, R11, 0x18 ;  /* 0x0000000b0c0f7211 */ /* 0x001fe400078ec0ff */
[----:B------:R-:W-:Y:S01]  /*1f7b0*/  SHF.L.U32 R11, R2, 0x1f, RZ ;  /* 0x0000001f020b7819 */ /* 0x000fe200000006ff */
[----:B------:R-:W0:Y:S01]  /*1f7c0*/  @!P3 LDC R12, c[0x0][0x500] ;  /* 0x00014000ff0cbb82 */ /* 0x000e220000000800 */
[----:B------:R-:W-:-:S04]  /*1f7d0*/  LEA R14, R8, R15, 0x3 ;  /* 0x0000000f080e7211 */ /* 0x000fc800078e18ff */
[----:B------:R-:W1:Y:S02]  /*1f7e0*/  SYNCS.PHASECHK.TRANS64.TRYWAIT P1, [R14+URZ+0x20], R11 ;  /* 0x0000200b0e0075a7 */ /* 0x000e64000802017f */
[----:B-1----:R-:W-:Y:S05]  /*1f7f0*/  @!P1 BRA `(.L_x_548) ;  /* 0x0000000c00cc9947 */ /* 0x002fea0003800000 */
.L_x_568:
[----:B------:R-:W-:Y:S01]  /*1f800*/  UPRMT UR8, UR13, 0x9910, URZ ;  /* 0x000099100d087896 */ /* 0x000fe2000800003f */
[----:B0-----:R0:W-:Y:S03]  /*1f810*/  @!P3 SYNCS.ARRIVE.TRANS64 RZ, [R14+URZ], R12 ;  /* 0x0000000c0effb9a7 */ /* 0x0011e6000800003f */
[----:B------:R-:W-:-:S06]  /*1f820*/  UISETP.NE.AND UP0, UPT, UR8, 0x2, UPT ;  /* 0x000000020800788c */ /* 0x000fcc000bf05270 */
[----:B------:R-:W-:-:S13]  /*1f830*/  PLOP3.LUT P1, PT, PT, PT, UP0, 0x80, 0x0 ;  /* 0x000000000000781c */ /* 0x000fda0003f2f008 */
[----:B0-----:R-:W-:Y:S05]  /*1f840*/  @P1 BRA `(.L_x_549) ;  /* 0x0000000000041947 */ /* 0x001fea0003800000 */
[----:B------:R-:W-:Y:S01]  /*1f850*/  BPT.TRAP 0x1 ;  /* 0x000000040000795c */ /* 0x000fe20000300000 */
.L_x_549:
[----:B------:R-:W-:Y:S05]  /*1f860*/  @P0 BRA `(.L_x_550) ;  /* 0x0000000000040947 */ /* 0x000fea0003800000 */
[----:B------:R-:W-:Y:S01]  /*1f870*/  BPT.TRAP 0x1 ;  /* 0x000000040000795c */ /* 0x000fe20000300000 */
.L_x_550:
[----:B------:R-:W-:Y:S01]  /*1f880*/  LEA R15, R8, R15, 0x10 ;  /* 0x0000000f080f7211 */ /* 0x000fe200078e80ff */
[----:B------:R-:W-:Y:S01]  /*1f890*/  UIADD3 UR14, UP0, UR40, 0xf0, URZ ;  /* 0x000000f0280e7890 */ /* 0x000fe2000ff1e03f */
[----:B------:R-:W-:Y:S01]  /*1f8a0*/  R2UR UR34, R13 ;  /* 0x000000000d2272ca */ /* 0x000fe200000e0000 */
[----:B------:R-:W-:Y:S01]  /*1f8b0*/  UIADD3 UR42, UP1, UR40, 0x1f0, URZ ;  /* 0x000001f0282a7890 */ /* 0x000fe2000ff3e03f */
[----:B------:R-:W-:Y:S01]  /*1f8c0*/  R2UR UR8, R15 ;  /* 0x000000000f0872ca */ /* 0x000fe200000e0000 */
[----:B------:R-:W-:Y:S01]  /*1f8d0*/  UIADD3.X UR15, URZ, UR41, URZ, UP0, !UPT ;  /* 0x000000293f0f7290 */ /* 0x000fe200087fe43f */
[----:B------:R-:W-:Y:S01]  /*1f8e0*/  R2UR UR33, R14 ;  /* 0x000000000e2172ca */ /* 0x000fe200000e0000 */
[----:B------:R-:W-:Y:S01]  /*1f8f0*/  UIADD3.X UR43, URZ, UR41, URZ, UP1, !UPT ;  /* 0x000000293f2b7290 */ /* 0x000fe20008ffe43f */
[----:B------:R-:W-:Y:S01]  /*1f900*/  R2UR UR35, R3 ;  /* 0x00000000032372ca */ /* 0x000fe200000e0000 */
[----:B------:R-:W-:Y:S01]  /*1f910*/  VIADD R8, R8, 0x1 ;  /* 0x0000000108087836 */ /* 0x000fe20000000000 */
[----:B------:R-:W-:Y:S01]  /*1f920*/  R2UR UR36, R10 ;  /* 0x000000000a2472ca */ /* 0x000fe200000e0000 */
[----:B------:R-:W-:Y:S01]  /*1f930*/  UMOV UR22, 0x0 ;  /* 0x0000000000167882 */ /* 0x000fe20000000000 */
[----:B------:R-:W-:Y:S01]  /*1f940*/  IADD3 R4, R4, -0x1, RZ ;  /* 0xffffffff04047810 */ /* 0x000fe20007ffe0ff */
[----:B------:R-:W-:Y:S01]  /*1f950*/  UMOV UR23, 0x10000000 ;  /* 0x1000000000177882 */ /* 0x000fe20000000000 */
[----:B------:R-:W-:Y:S01]  /*1f960*/  R2UR UR19, R5 ;  /* 0x00000000051372ca */ /* 0x000fe200000e0000 */
[----:B------:R-:W-:Y:S01]  /*1f970*/  UIADD3 UR26, UR34, 0x20, URZ ;  /* 0x00000020221a7890 */ /* 0x000fe2000fffe03f */
[----:B------:R-:W-:Y:S01]  /*1f980*/  ISETP.GT.AND P2, PT, R4, 0x1, PT ;  /* 0x000000010400780c */ /* 0x000fe20003f44270 */
[----:B------:R-:W-:Y:S01]  /*1f990*/  UIADD3 UR32, UR8, 0x100, URZ ;  /* 0x0000010008207890 */ /* 0x000fe2000fffe03f */
[C---:B------:R-:W-:Y:S01]  /*1f9a0*/  ISETP.NE.AND P1, PT, R8.reuse, 0x4, PT ;  /* 0x000000040800780c */ /* 0x040fe20003f25270 */
[----:B------:R-:W-:Y:S01]  /*1f9b0*/  UIADD3 UR24, UR8, 0x8100, URZ ;  /* 0x0000810008187890 */ /* 0x000fe2000fffe03f */
[----:B------:R-:W-:Y:S01]  /*1f9c0*/  IADD3 R13, R13, 0x40, RZ ;  /* 0x000000400d0d7810 */ /* 0x000fe20007ffe0ff */
[----:B------:R-:W-:Y:S01]  /*1f9d0*/  UIADD3 UR16, UR8, 0x40100, URZ ;  /* 0x0004010008107890 */ /* 0x000fe2000fffe03f */
[----:B-1----:R-:W-:Y:S01]  /*1f9e0*/  SEL R11, RZ, 0x1, P1 ;  /* 0x00000001ff0b7807 */ /* 0x002fe20000800000 */
[----:B------:R-:W-:Y:S01]  /*1f9f0*/  UIADD3 UR8, UR8, 0x48100, URZ ;  /* 0x0004810008087890 */ /* 0x000fe2000fffe03f */
[----:B------:R-:W-:Y:S01]  /*1fa00*/  SEL R8, R8, RZ, P1 ;  /* 0x000000ff08087207 */ /* 0x000fe20000800000 */
[----:B------:R-:W-:Y:S01]  /*1fa10*/  UMOV UR25, UR33 ;  /* 0x0000002100197c82 */ /* 0x000fe20008000000 */
[----:B------:R-:W-:Y:S01]  /*1fa20*/  UMOV UR27, UR35 ;  /* 0x00000023001b7c82 */ /* 0x000fe20008000000 */
[----:B------:R-:W-:Y:S01]  /*1fa30*/  UMOV UR28, UR36 ;  /* 0x00000024001c7c82 */ /* 0x000fe20008000000 */
[----:B------:R-:W-:Y:S01]  /*1fa40*/  UMOV UR17, UR33 ;  /* 0x0000002100117c82 */ /* 0x000fe20008000000 */
[----:B------:R-:W-:Y:S01]  /*1fa50*/  UMOV UR18, UR34 ;  /* 0x0000002200127c82 */ /* 0x000fe20008000000 */
[----:B------:R-:W-:Y:S01]  /*1fa60*/  UMOV UR20, UR36 ;  /* 0x0000002400147c82 */ /* 0x000fe20008000000 */
[----:B------:R0:W-:Y:S01]  /*1fa70*/  UTMALDG.3D [UR32], [UR14], desc[UR22] ;  /* 0x000016200e0075b4 */ /* 0x0001e20008011000 */
[----:B------:R-:W-:Y:S01]  /*1fa80*/  UMOV UR9, UR33 ;  /* 0x0000002100097c82 */ /* 0x000fe20008000000 */
[----:B------:R-:W-:Y:S01]  /*1fa90*/  UMOV UR11, UR19 ;  /* 0x00000013000b7c82 */ /* 0x000fe20008000000 */
[----:B------:R-:W-:Y:S01]  /*1faa0*/  UMOV UR12, UR36 ;  /* 0x00000024000c7c82 */ /* 0x000fe20008000000 */
[----:B------:R-:W-:Y:S01]  /*1fab0*/  UMOV UR10, UR26 ;  /* 0x0000001a000a7c82 */ /* 0x000fe20008000000 */
[----:B------:R-:W-:Y:S01]  /*1fac0*/  LOP3.LUT R2, R2, R11, RZ, 0x3c, !PT ;  /* 0x0000000b02027212 */ /* 0x000fe200078e3cff */
[----:B------:R0:W-:Y:S01]  /*1fad0*/  UTMALDG.3D [UR24], [UR14], desc[UR22] ;  /* 0x000016180e0075b4 */ /* 0x0001e20008011000 */
[----:B------:R0:W-:Y:S01]  /*1fae0*/  UTMALDG.3D [UR16], [UR42], desc[UR22] ;  /* 0x000016102a0075b4 */ /* 0x0001e20008011000 */
[----:B------:R0:W-:Y:S02]  /*1faf0*/  UTMALDG.3D [UR8], [UR42], desc[UR22] ;  /* 0x000016082a0075b4 */ /* 0x0001e40008011000 */
[----:B0-----:R-:W-:Y:S05]  /*1fb00*/  @P2 BRA `(.L_x_551) ;  /* 0xfffffffc001c2947 */ /* 0x001fea000383ffff */
.L_x_547:
[----:B------:R-:W-:Y:S05]  /*1fb10*/  BSYNC B1 ;  /* 0x0000000000017941 */ /* 0x000fea0003800000 */
.L_x_546:
[----:B------:R-:W2:Y:S01]  /*1fb20*/  LDL.LU R15, [R1+0x200] ;  /* 0x00020000010f7983 */ /* 0x000ea20000300800 */
[----:B------:R-:W-:Y:S01]  /*1fb30*/  LOP3.LUT P4, RZ, R9, 0xff, RZ, 0xc0, !PT ;  /* 0x000000ff09ff7812 */ /* 0x000fe2000788c0ff */
[----:B------:R-:W-:Y:S01]  /*1fb40*/  IMAD.IADD R6, R0, 0x1, R6 ;  /* 0x0000000100067824 */ /* 0x000fe200078e0206 */
[----:B------:R-:W-:Y:S01]  /*1fb50*/  ULDC.64 UR8, c[0x0][0x650] ;  /* 0x0001940000087ab9 */ /* 0x000fe20000000a00 */
[----:B------:R-:W3:Y:S01]  /*1fb60*/  LDL.LU R14, [R1+0x204] ;  /* 0x00020400010e7983 */ /* 0x000ee20000300800 */
[----:B------:R-:W-:Y:S01]  /*1fb70*/  BSSY B1, `(.L_x_552) ;  /* 0x0000074000017945 */ /* 0x000fe20003800000 */
[----:B------:R-:W-:Y:S01]  /*1fb80*/  IMAD.MOV.U32 R10, RZ, RZ, -0x1 ;  /* 0xffffffffff0a7424 */ /* 0x000fe200078e00ff */
[----:B------:R-:W-:Y:S02]  /*1fb90*/  SHF.R.U32.HI R2, RZ, 0x2, R6 ;  /* 0x00000002ff027819 */ /* 0x000fe40000011606 */
[----:B------:R-:W-:Y:S02]  /*1fba0*/  ISETP.GT.U32.AND P1, PT, R6, 0x3, PT ;  /* 0x000000030600780c */ /* 0x000fe40003f24070 */
[----:B------:R-:W-:-:S02]  /*1fbb0*/  LOP3.LUT R2, R2, 0x1, RZ, 0xc0, !PT ;  /* 0x0000000102027812 */ /* 0x000fc400078ec0ff */
[----:B------:R-:W-:Y:S01]  /*1fbc0*/  ISETP.LT.U32.AND P1, PT, R0, 0x4, P1 ;  /* 0x000000040000780c */ /* 0x000fe20000f21070 */
[----:B------:R-:W0:Y:S01]  /*1fbd0*/  @P4 S2R R3, SR_CgaCtaId ;  /* 0x0000000000034919 */ /* 0x000e220000008800 */
[----:B------:R-:W-:Y:S02]  /*1fbe0*/  ISETP.NE.U32.AND P2, PT, R2, 0x1, PT ;  /* 0x000000010200780c */ /* 0x000fe40003f45070 */
[----:B------:R-:W-:Y:S02]  /*1fbf0*/  @P4 MOV R2, 0x400 ;  /* 0x0000040000024802 */ /* 0x000fe40000000f00 */
[----:B------:R-:W-:Y:S02]  /*1fc00*/  ISETP.GT.U32.AND P2, PT, R0, 0x3, !P2 ;  /* 0x000000030000780c */ /* 0x000fe40005744070 */
[----:B------:R-:W-:Y:S02]  /*1fc10*/  LOP3.LUT R6, R6, 0x3, RZ, 0xc0, !PT ;  /* 0x0000000306067812 */ /* 0x000fe400078ec0ff */
[----:B------:R-:W-:-:S02]  /*1fc20*/  PRMT R4, RZ, 0x7610, R4 ;  /* 0x00007610ff047816 */ /* 0x000fc40000000004 */
[----:B------:R-:W-:Y:S02]  /*1fc30*/  PRMT R9, RZ, 0x7610, R9 ;  /* 0x00007610ff097816 */ /* 0x000fe40000000009 */
[----:B0-----:R-:W-:Y:S02]  /*1fc40*/  @P4 LEA R2, R3, R2, 0x18 ;  /* 0x0000000203024211 */ /* 0x001fe400078ec0ff */
[----:B------:R-:W-:Y:S02]  /*1fc50*/  SEL R3, RZ, 0x1, !P2 ;  /* 0x00000001ff037807 */ /* 0x000fe40005000000 */
[----:B------:R0:W-:Y:S02]  /*1fc60*/  @P4 SYNCS.ARRIVE.TRANS64.A1T0 RZ, [R2+URZ+0x58], RZ ;  /* 0x000058ff02ff49a7 */ /* 0x0001e4000810003f */
[----:B0-----:R-:W-:-:S04]  /*1fc70*/  SEL R2, RZ, 0x1, !P1 ;  /* 0x00000001ff027807 */ /* 0x001fc80004800000 */
[----:B------:R-:W-:Y:S02]  /*1fc80*/  LOP3.LUT R7, R3, R7, R2, 0x96, !PT ;  /* 0x0000000703077212 */ /* 0x000fe400078e9602 */
[----:B------:R-:W-:Y:S02]  /*1fc90*/  MOV R3, 0xffffffff ;  /* 0xffffffff00037802 */ /* 0x000fe40000000f00 */
[----:B------:R-:W-:Y:S02]  /*1fca0*/  MOV R2, 0xffffffff ;  /* 0xffffffff00027802 */ /* 0x000fe40000000f00 */
[----:B---3--:R-:W-:-:S04]  /*1fcb0*/  IADD3 R14, P1, R14, UR30, RZ ;  /* 0x0000001e0e0e7c10 */ /* 0x008fc8000ff3e0ff */
[----:B--2---:R-:W-:Y:S01]  /*1fcc0*/  IADD3.X R15, R15, UR7, RZ, P1, !PT ;  /* 0x000000070f0f7c10 */ /* 0x004fe20008ffe4ff */
[----:B------:R0:W-:Y:S01]  /*1fcd0*/  STL [R1+0x204], R14 ;  /* 0x0002040e01007387 */ /* 0x0001e20000100800 */
[----:B------:R-:W-:-:S03]  /*1fce0*/  ISETP.GE.U32.AND P1, PT, R14, UR8, PT ;  /* 0x000000080e007c0c */ /* 0x000fc6000bf26070 */
[----:B------:R0:W-:Y:S01]  /*1fcf0*/  STL [R1+0x200], R15 ;  /* 0x0002000f01007387 */ /* 0x0001e20000100800 */
[----:B------:R-:W-:-:S13]  /*1fd00*/  ISETP.GE.U32.AND.EX P1, PT, R15, UR9, PT, P1 ;  /* 0x000000090f007c0c */ /* 0x000fda000bf26110 */
[----:B0-----:R-:W-:Y:S05]  /*1fd10*/  @P1 BRA `(.L_x_553) ;  /* 0x0000000400641947 */ /* 0x001fea0003800000 */
[----:B------:R-:W0:Y:S01]  /*1fd20*/  S2R R8, SR_CTAID.X ;  /* 0x0000000000087919 */ /* 0x000e220000002500 */
[----:B------:R-:W-:Y:S01]  /*1fd30*/  ULDC UR8, c[0x0][0x150] ;  /* 0x0000540000087ab9 */ /* 0x000fe20000000800 */
[----:B------:R-:W1:Y:S01]  /*1fd40*/  LDC R3, c[0x0][0x144] ;  /* 0x00005100ff037b82 */ /* 0x000e620000000800 */
[----:B------:R-:W-:Y:S01]  /*1fd50*/  UISETP.NE.AND UP0, UPT, UR39, URZ, UPT ;  /* 0x0000003f2700728c */ /* 0x000fe2000bf05270 */
[----:B------:R-:W2:Y:S01]  /*1fd60*/  S2R R5, SR_CTAID.Y ;  /* 0x0000000000057919 */ /* 0x000ea20000002600 */
[----:B------:R-:W-:-:S04]  /*1fd70*/  ULDC UR11, c[0x0][0x630] ;  /* 0x00018c00000b7ab9 */ /* 0x000fc80000000800 */
[----:B------:R-:W-:Y:S01]  /*1fd80*/  PLOP3.LUT P1, PT, PT, PT, UP0, 0x80, 0x0 ;  /* 0x000000000000781c */ /* 0x000fe20003f2f008 */
[----:B------:R-:W3:Y:S01]  /*1fd90*/  LDC R12, c[0x0][0x148] ;  /* 0x00005200ff0c7b82 */ /* 0x000ee20000000800 */
[----:B0-----:R-:W-:Y:S02]  /*1fda0*/  I2FP.F32.U32 R2, R8 ;  /* 0x0000000800027245 */ /* 0x001fe40000201000 */
[----:B--2---:R-:W-:-:S03]  /*1fdb0*/  I2FP.F32.U32 R4, R5 ;  /* 0x0000000500047245 */ /* 0x004fc60000201000 */
[----:B------:R-:W-:Y:S01]  /*1fdc0*/  FMUL R2, R2, UR8 ;  /* 0x0000000802027c20 */ /* 0x000fe20008400000 */
[----:B------:R-:W-:Y:S02]  /*1fdd0*/  ULDC UR8, c[0x0][0x154] ;  /* 0x0000550000087ab9 */ /* 0x000fe40000000800 */
[----:B------:R-:W-:Y:S01]  /*1fde0*/  FMUL R10, R4, UR8 ;  /* 0x00000008040a7c20 */ /* 0x000fe20008400000 */
[----:B------:R-:W-:Y:S02]  /*1fdf0*/  ULDC.64 UR8, c[0x0][0x628] ;  /* 0x00018a0000087ab9 */ /* 0x000fe40000000a00 */
[----:B------:R-:W0:Y:S08]  /*1fe00*/  F2I.U32.TRUNC.NTZ R2, R2 ;  /* 0x0000000200027305 */ /* 0x000e30000020f000 */
[----:B------:R-:W2:Y:S01]  /*1fe10*/  F2I.U32.TRUNC.NTZ R10, R10 ;  /* 0x0000000a000a7305 */ /* 0x000ea2000020f000 */
[----:B0-----:R-:W-:Y:S01]  /*1fe20*/  IADD3 R4, -R2, RZ, RZ ;  /* 0x000000ff02047210 */ /* 0x001fe20007ffe1ff */
[----:B------:R-:W-:-:S04]  /*1fe30*/  IMAD.MOV.U32 R2, RZ, RZ, R14 ;  /* 0x000000ffff027224 */ /* 0x000fc800078e000e */
[----:B-1----:R-:W-:Y:S01]  /*1fe40*/  IMAD R8, R3, R4, R8 ;  /* 0x0000000403087224 */ /* 0x002fe200078e0208 */
[----:B--2---:R-:W-:-:S05]  /*1fe50*/  IADD3 R3, -R10, RZ, RZ ;  /* 0x000000ff0a037210 */ /* 0x004fca0007ffe1ff */
[----:B---3--:R-:W-:Y:S01]  /*1fe60*/  @P1 IMAD R8, R12, R3, R5 ;  /* 0x000000030c081224 */ /* 0x008fe200078e0205 */
[----:B------:R-:W-:Y:S02]  /*1fe70*/  ISETP.NE.U32.AND P1, PT, RZ, UR8, PT ;  /* 0x00000008ff007c0c */ /* 0x000fe4000bf25070 */
[----:B------:R-:W-:Y:S02]  /*1fe80*/  MOV R3, R15 ;  /* 0x0000000f00037202 */ /* 0x000fe40000000f00 */
[----:B------:R-:W-:-:S13]  /*1fe90*/  ISETP.NE.AND.EX P1, PT, RZ, UR9, PT, P1 ;  /* 0x00000009ff007c0c */ /* 0x000fda000bf25310 */
[----:B------:R-:W-:Y:S05]  /*1fea0*/  @!P1 BRA `(.L_x_554) ;  /* 0x0000000000289947 */ /* 0x000fea0003800000 */
[----:B------:R-:W-:Y:S02]  /*1feb0*/  ULDC UR10, c[0x0][0x634] ;  /* 0x00018d00000a7ab9 */ /* 0x000fe40000000800 */
[----:B------:R-:W-:-:S04]  /*1fec0*/  IADD3 R3, P1, R14, UR10, RZ ;  /* 0x0000000a0e037c10 */ /* 0x000fc8000ff3e0ff */
[----:B------:R-:W-:-:S05]  /*1fed0*/  IADD3.X R11, RZ, R15, RZ, P1, !PT ;  /* 0x0000000fff0b7210 */ /* 0x000fca0000ffe4ff */
[----:B------:R-:W-:-:S04]  /*1fee0*/  IMAD.WIDE.U32 R4, R11, UR8, RZ ;  /* 0x000000080b047c25 */ /* 0x000fc8000f8e00ff */
[----:B------:R-:W-:-:S04]  /*1fef0*/  IMAD.WIDE.U32 R4, P1, R3, UR9, R4 ;  /* 0x0000000903047c25 */ /* 0x000fc8000f820004 */
[----:B------:R-:W-:Y:S01]  /*1ff00*/  IMAD.WIDE.U32 R2, R3, UR8, RZ ;  /* 0x0000000803027c25 */ /* 0x000fe2000f8e00ff */
[----:B------:R-:W-:-:S04]  /*1ff10*/  MOV R2, R5 ;  /* 0x0000000500027202 */ /* 0x000fc80000000f00 */
[----:B------:R-:W-:Y:S01]  /*1ff20*/  IADD3 RZ, P2, R3, R4, RZ ;  /* 0x0000000403ff7210 */ /* 0x000fe20007f5e0ff */
[----:B------:R-:W-:-:S04]  /*1ff30*/  IMAD.X R3, RZ, RZ, RZ, P1 ;  /* 0x000000ffff037224 */ /* 0x000fc800008e06ff */
[----:B------:R-:W-:-:S08]  /*1ff40*/  IMAD.WIDE.U32.X R2, R11, UR9, R2, P2 ;  /* 0x000000090b027c25 */ /* 0x000fd000090e0402 */
.L_x_554:
[--C-:B------:R-:W-:Y:S01]  /*1ff50*/  SHF.R.U64 R10, R2, UR11, R3.reuse ;  /* 0x0000000b020a7c19 */ /* 0x100fe20008001203 */
[----:B------:R-:W-:Y:S01]  /*1ff60*/  ULDC.64 UR8, c[0x0][0x620] ;  /* 0x0001880000087ab9 */ /* 0x000fe20000000a00 */
[----:B------:R-:W-:Y:S01]  /*1ff70*/  SHF.R.U32.HI R2, RZ, UR11, R3 ;  /* 0x0000000bff027c19 */ /* 0x000fe20008011603 */
[----:B------:R-:W-:Y:S01]  /*1ff80*/  ULDC.64 UR10, c[0x0][0x640] ;  /* 0x00019000000a7ab9 */ /* 0x000fe20000000a00 */
[----:B------:R-:W-:Y:S02]  /*1ff90*/  IADD3 R11, P1, RZ, -R10, RZ ;  /* 0x8000000aff0b7210 */ /* 0x000fe40007f3e0ff */
[----:B------:R-:W-:Y:S02]  /*1ffa0*/  MOV R3, R15 ;  /* 0x0000000f00037202 */ /* 0x000fe40000000f00 */
[----:B------:R-:W-:Y:S02]  /*1ffb0*/  IADD3.X R2, RZ, ~R2, RZ, P1, !PT ;  /* 0x80000002ff027210 */ /* 0x000fe40000ffe4ff */
[----:B------:R-:W-:-:S03]  /*1ffc0*/  ISETP.NE.U32.AND P1, PT, RZ, UR10, PT ;  /* 0x0000000aff007c0c */ /* 0x000fc6000bf25070 */
[----:B------:R-:W-:Y:S01]  /*1ffd0*/  IMAD R2, R2, UR8, RZ ;  /* 0x0000000802027c24 */ /* 0x000fe2000f8e02ff */
[----:B------:R-:W-:-:S03]  /*1ffe0*/  ISETP.NE.AND.EX P1, PT, RZ, UR11, PT, P1 ;  /* 0x0000000bff007c0c */ /* 0x000fc6000bf25310 */
[----:B------:R-:W-:Y:S02]  /*1fff0*/  IMAD R5, R11, UR9, R2 ;  /* 0x000000090b057c24 */ /* 0x000fe4000f8e0202 */
[----:B------:R-:W-:-:S04]  /*20000*/  IMAD.MOV.U32 R2, RZ, RZ, R14 ;  /* 0x000000ffff027224 */ /* 0x000fc800078e000e */
[----:B------:R-:W-:Y:S01]  /*20010*/  IMAD.WIDE.U32 R2, R11, UR8, R2 ;  /* 0x000000080b027c25 */ /* 0x000fe2000f8e0002 */
[----:B------:R-:W-:-:S04]  /*20020*/  ULDC UR8, c[0x0][0x618] ;  /* 0x0001860000087ab9 */ /* 0x000fc80000000800 */
[----:B------:R-:W-:-:S04]  /*20030*/  IADD3 R3, R3, R5, RZ ;  /* 0x0000000503037210 */ /* 0x000fc80007ffe0ff */
[--C-:B------:R-:W-:Y:S02]  /*20040*/  SHF.R.U64 R11, R2, UR8, R3.reuse ;  /* 0x00000008020b7c19 */ /* 0x100fe40008001203 */
[----:B------:R-:W-:Y:S01]  /*20050*/  SHF.R.U32.HI R2, RZ, UR8, R3 ;  /* 0x00000008ff027c19 */ /* 0x000fe20008011603 */
[----:B------:R-:W-:-:S03]  /*20060*/  ULDC UR8, c[0x0][0x608] ;  /* 0x0001820000087ab9 */ /* 0x000fc60000000800 */
[--C-:B------:R-:W-:Y:S02]  /*20070*/  SHF.R.U64 R12, R11, UR8, R2.reuse ;  /* 0x000000080b0c7c19 */ /* 0x100fe40008001202 */
[----:B------:R-:W-:Y:S01]  /*20080*/  SHF.R.U32.HI R3, RZ, UR8, R2 ;  /* 0x00000008ff037c19 */ /* 0x000fe20008011602 */
[----:B------:R-:W-:-:S03]  /*20090*/  ULDC UR8, c[0x0][0x658] ;  /* 0x0001960000087ab9 */ /* 0x000fc60000000800 */
[--C-:B------:R-:W-:Y:S02]  /*200a0*/  SHF.R.U64 R13, R12, UR8, R3.reuse ;  /* 0x000000080c0d7c19 */ /* 0x100fe40008001203 */
[----:B------:R-:W-:-:S03]  /*200b0*/  SHF.R.U32.HI R15, RZ, UR8, R3 ;  /* 0x00000008ff0f7c19 */ /* 0x000fc60008011603 */
[----:B------:R-:W-:Y:S01]  /*200c0*/  IMAD.MOV.U32 R2, RZ, RZ, R13 ;  /* 0x000000ffff027224 */ /* 0x000fe200078e000d */
[----:B------:R-:W-:Y:S01]  /*200d0*/  MOV R3, R15 ;  /* 0x0000000f00037202 */ /* 0x000fe20000000f00 */
[----:B------:R-:W-:Y:S06]  /*200e0*/  @!P1 BRA `(.L_x_555) ;  /* 0x0000000000289947 */ /* 0x000fec0003800000 */
        /* <DEDUP_REMOVED lines=10> */
.L_x_555:
[----:B------:R-:W-:Y:S01]  /*20190*/  ULDC UR8, c[0x0][0x648] ;  /* 0x0001920000087ab9 */ /* 0x000fe20000000800 */
[----:B------:R-:W-:Y:S01]  /*201a0*/  LOP3.LUT R12, R12, UR6, RZ, 0xc0, !PT ;  /* 0x000000060c0c7c12 */ /* 0x000fe2000f8ec0ff */
[----:B------:R-:W-:Y:S01]  /*201b0*/  UISETP.NE.AND UP0, UPT, UR39, URZ, UPT ;  /* 0x0000003f2700728c */ /* 0x000fe2000bf05270 */
[----:B------:R-:W-:Y:S01]  /*201c0*/  SHF.R.U64 R3, R2, UR8, R3 ;  /* 0x0000000802037c19 */ /* 0x000fe20008001203 */
[----:B------:R-:W-:Y:S01]  /*201d0*/  ULDC UR8, c[0x0][0x638] ;  /* 0x00018e0000087ab9 */ /* 0x000fe20000000800 */
[----:B------:R-:W-:Y:S02]  /*201e0*/  IMAD.MOV.U32 R4, RZ, RZ, 0x1 ;  /* 0x00000001ff047424 */ /* 0x000fe400078e00ff */
[C---:B------:R-:W-:Y:S01]  /*201f0*/  IADD3 R2, -R3.reuse, RZ, RZ ;  /* 0x000000ff03027210 */ /* 0x040fe20007ffe1ff */
[----:B------:R-:W-:Y:S01]  /*20200*/  IMAD R5, R3, UR5, R12 ;  /* 0x0000000503057c24 */ /* 0x000fe2000f8e020c */
[----:B------:R-:W-:Y:S02]  /*20210*/  PLOP3.LUT P1, PT, PT, PT, UP0, 0x40, 0x0 ;  /* 0x000000000000781c */ /* 0x000fe40003f2e808 */
[----:B------:R-:W-:Y:S01]  /*20220*/  PLOP3.LUT P2, PT, PT, PT, UP0, 0x40, 0x0 ;  /* 0x000000000000781c */ /* 0x000fe20003f4e808 */
[----:B------:R-:W-:Y:S01]  /*20230*/  IMAD R13, R2, UR8, R13 ;  /* 0x00000008020d7c24 */ /* 0x000fe2000f8e020d */
[----:B------:R-:W-:Y:S01]  /*20240*/  ULDC UR8, c[0x0][0x610] ;  /* 0x0001840000087ab9 */ /* 0x000fe20000000800 */
[----:B------:R-:W-:Y:S01]  /*20250*/  LOP3.LUT R2, R11, UR4, RZ, 0xc0, !PT ;  /* 0x000000040b027c12 */ /* 0x000fe2000f8ec0ff */
[----:B------:R-:W-:Y:S01]  /*20260*/  IMAD R8, R5, UR8, R8 ;  /* 0x0000000805087c24 */ /* 0x000fe2000f8e0208 */
[----:B------:R-:W-:-:S03]  /*20270*/  ULDC UR8, c[0x0][0x600] ;  /* 0x0001800000087ab9 */ /* 0x000fc60000000800 */
[----:B------:R-:W-:-:S05]  /*20280*/  IMAD R13, R13, UR8, R2 ;  /* 0x000000080d0d7c24 */ /* 0x000fca000f8e0202 */
[----:B------:R-:W-:Y:S02]  /*20290*/  SEL R2, R13, R8, P1 ;  /* 0x000000080d027207 */ /* 0x000fe40000800000 */
[----:B------:R-:W-:-:S07]  /*202a0*/  SEL R3, R8, R13, P2 ;  /* 0x0000000d08037207 */ /* 0x000fce0001000000 */
.L_x_553:
[----:B------:R-:W-:Y:S05]  /*202b0*/  BSYNC B1 ;  /* 0x0000000000017941 */ /* 0x000fea0003800000 */
.L_x_552:
[----:B------:R-:W-:-:S13]  /*202c0*/  LOP3.LUT P1, RZ, R4, 0xff, RZ, 0xc0, !PT ;  /* 0x000000ff04ff7812 */ /* 0x000fda000782c0ff */
[----:B------:R-:W-:Y:S05]  /*202d0*/  @P1 BRA `(.L_x_556) ;  /* 0xfffffff000f41947 */ /* 0x000fea000383ffff */
[----:B------:R-:W-:Y:S05]  /*202e0*/  BSYNC B0 ;  /* 0x0000000000007941 */ /* 0x000fea0003800000 */
.L_x_544:
[----:B------:R-:W-:-:S03]  /*202f0*/  UMOV UR8, 0xffffffff ;  /* 0xffffffff00087882 */ /* 0x000fc60000000000 */
[----:B------:R-:W-:Y:S05]  /*20300*/  BRA.DIV UR8, `(.L_x_557) ;  /* 0x00000006081c7947 */ /* 0x000fea000b800000 */
[----:B------:R-:W-:-:S13]  /*20310*/  ELECT P6, URZ, PT ;  /* 0x00000000003f782f */ /* 0x000fda00038c0000 */
.L_x_571:
[----:B------:R-:W-:Y:S04]  /*20320*/  BSSY B0, `(.L_x_558) ;  /* 0x000002c000007945 */ /* 0x000fe80003800000 */
[----:B------:R-:W-:Y:S05]  /*20330*/  @!P6 BRA `(.L_x_559) ;  /* 0x0000000000a8e947 */ /* 0x000fea0003800000 */
[----:B------:R-:W-:-:S04]  /*20340*/  ULOP3.LUT UR8, UR38, 0x2, URZ, 0xfc, !UPT ;  /* 0x0000000226087892 */ /* 0x000fc8000f8efc3f */
[----:B------:R-:W-:-:S06]  /*20350*/  UISETP.NE.AND UP0, UPT, UR8, 0x3, UPT ;  /* 0x000000030800788c */ /* 0x000fcc000bf05270 */
[----:B------:R-:W-:-:S13]  /*20360*/  PLOP3.LUT P0, PT, PT, PT, UP0, 0x80, 0x0 ;  /* 0x000000000000781c */ /* 0x000fda0003f0f008 */
[----:B------:R-:W-:Y:S05]  /*20370*/  @!P0 BRA `(.L_x_560) ;  /* 0x0000000000048947 */ /* 0x000fea0003800000 */
[----:B------:R-:W-:Y:S01]  /*20380*/  BPT.TRAP 0x1 ;  /* 0x000000040000795c */ /* 0x000fe20000300000 */
.L_x_560:
[----:B------:R-:W0:Y:S01]  /*20390*/  S2R R3, SR_CgaCtaId ;  /* 0x0000000000037919 */ /* 0x000e220000008800 */
[----:B------:R-:W-:-:S04]  /*203a0*/  MOV R0, 0x400 ;  /* 0x0000040000007802 */ /* 0x000fc80000000f00 */
[----:B0-----:R-:W-:Y:S02]  /*203b0*/  LEA R3, R3, R0, 0x18 ;  /* 0x0000000003037211 */ /* 0x001fe400078ec0ff */
[----:B------:R-:W-:Y:S02]  /*203c0*/  SHF.L.U32 R0, R7, 0x1f, RZ ;  /* 0x0000001f07007819 */ /* 0x000fe400000006ff */
[----:B------:R-:W-:-:S04]  /*203d0*/  IADD3 R3, R3, 0x20, RZ ;  /* 0x0000002003037810 */ /* 0x000fc80007ffe0ff */
[----:B------:R-:W-:-:S04]  /*203e0*/  LEA R5, R6, R3, 0x3 ;  /* 0x0000000306057211 */ /* 0x000fc800078e18ff */
[----:B------:R-:W0:Y:S02]  /*203f0*/  SYNCS.PHASECHK.TRANS64.TRYWAIT P0, [R5+URZ], R0 ;  /* 0x00000000050075a7 */ /* 0x000e24000800017f */
[----:B0-----:R-:W-:Y:S05]  /*20400*/  @!P0 BRA `(.L_x_561) ;  /* 0x0000000000fc8947 */ /* 0x001fea0003800000 */
.L_x_572:
[----:B------:R-:W-:-:S05]  /*20410*/  VIADD R6, R6, 0x1 ;  /* 0x0000000106067836 */ /* 0x000fca0000000000 */
[----:B------:R-:W-:-:S04]  /*20420*/  ISETP.NE.AND P0, PT, R6, 0x4, PT ;  /* 0x000000040600780c */ /* 0x000fc80003f05270 */
[----:B0-----:R-:W-:Y:S02]  /*20430*/  SEL R0, RZ, 0x1, P0 ;  /* 0x00000001ff007807 */ /* 0x001fe40000000000 */
[----:B------:R-:W-:Y:S02]  /*20440*/  SEL R6, R6, RZ, P0 ;  /* 0x000000ff06067207 */ /* 0x000fe40000000000 */
[----:B------:R-:W-:Y:S02]  /*20450*/  LOP3.LUT R7, R7, R0, RZ, 0x3c, !PT ;  /* 0x0000000007077212 */ /* 0x000fe400078e3cff */
[----:B------:R-:W-:Y:S02]  /*20460*/  LEA R5, R6, R3, 0x3 ;  /* 0x0000000306057211 */ /* 0x000fe400078e18ff */
[----:B------:R-:W-:-:S04]  /*20470*/  SHF.L.U32 R0, R7, 0x1f, RZ ;  /* 0x0000001f07007819 */ /* 0x000fc800000006ff */
[----:B------:R-:W0:Y:S02]  /*20480*/  SYNCS.PHASECHK.TRANS64.TRYWAIT P0, [R5+URZ], R0 ;  /* 0x00000000050075a7 */ /* 0x000e24000800017f */
[----:B0-----:R-:W-:Y:S05]  /*20490*/  @!P0 BRA `(.L_x_562) ;  /* 0x0000000000ec8947 */ /* 0x001fea0003800000 */
.L_x_573:
[----:B0-----:R-:W-:-:S04]  /*204a0*/  IADD3 R0, R6, 0x1, RZ ;  /* 0x0000000106007810 */ /* 0x001fc80007ffe0ff */
[----:B------:R-:W-:-:S04]  /*204b0*/  ISETP.NE.AND P0, PT, R0, 0x4, PT ;  /* 0x000000040000780c */ /* 0x000fc80003f05270 */
[----:B------:R-:W-:Y:S02]  /*204c0*/  SEL R2, RZ, 0x1, P0 ;  /* 0x00000001ff027807 */ /* 0x000fe40000000000 */
[----:B------:R-:W-:Y:S02]  /*204d0*/  SEL R4, R0, RZ, P0 ;  /* 0x000000ff00047207 */ /* 0x000fe40000000000 */
[----:B------:R-:W-:-:S03]  /*204e0*/  LOP3.LUT R7, R7, R2, RZ, 0x3c, !PT ;  /* 0x0000000207077212 */ /* 0x000fc600078e3cff */
[----:B------:R-:W-:Y:S01]  /*204f0*/  IMAD R5, R4, 0x8, R3 ;  /* 0x0000000804057824 */ /* 0x000fe200078e0203 */
[----:B------:R-:W-:-:S04]  /*20500*/  SHF.L.U32 R0, R7, 0x1f, RZ ;  /* 0x0000001f07007819 */ /* 0x000fc800000006ff */
[----:B------:R-:W0:Y:S02]  /*20510*/  SYNCS.PHASECHK.TRANS64.TRYWAIT P0, [R5+URZ], R0 ;  /* 0x00000000050075a7 */ /* 0x000e24000800017f */
[----:B0-----:R-:W-:Y:S05]  /*20520*/  @!P0 BRA `(.L_x_563) ;  /* 0x0000000000dc8947 */ /* 0x001fea0003800000 */
.L_x_574:
[----:B0-----:R-:W-:-:S04]  /*20530*/  IADD3 R0, R4, 0x1, RZ ;  /* 0x0000000104007810 */ /* 0x001fc80007ffe0ff */
[----:B------:R-:W-:-:S04]  /*20540*/  ISETP.NE.AND P0, PT, R0, 0x4, PT ;  /* 0x000000040000780c */ /* 0x000fc80003f05270 */
[----:B------:R-:W-:Y:S02]  /*20550*/  SEL R2, RZ, 0x1, P0 ;  /* 0x00000001ff027807 */ /* 0x000fe40000000000 */
[----:B------:R-:W-:Y:S02]  /*20560*/  SEL R0, R0, RZ, P0 ;  /* 0x000000ff00007207 */ /* 0x000fe40000000000 */
[----:B------:R-:W-:Y:S02]  /*20570*/  LOP3.LUT R2, R7, R2, RZ, 0x3c, !PT ;  /* 0x0000000207027212 */ /* 0x000fe400078e3cff */
[----:B------:R-:W-:Y:S02]  /*20580*/  LEA R3, R0, R3, 0x3 ;  /* 0x0000000300037211 */ /* 0x000fe400078e18ff */
[----:B------:R-:W-:-:S07]  /*20590*/  SHF.L.U32 R0, R2, 0x1f, RZ ;  /* 0x0000001f02007819 */ /* 0x000fce00000006ff */
.L_x_564:
[----:B0-----:R0:W1:Y:S02]  /*205a0*/  SYNCS.PHASECHK.TRANS64.TRYWAIT P0, [R3+URZ], R0 ;  /* 0x00000000030075a7 */ /* 0x001064000800017f */
[----:B-1----:R-:W-:Y:S05]  /*205b0*/  @!P0 NANOSLEEP.SYNCS 0x989680 ;  /* 0x009896800000895d */ /* 0x002fea0003900000 */
[----:B------:R-:W1:Y:S02]  /*205c0*/  @!P0 SYNCS.PHASECHK.TRANS64 P0, [R3+URZ], R0 ;  /* 0x00000000030085a7 */ /* 0x000e64000800007f */
[----:B-1----:R-:W-:Y:S05]  /*205d0*/  @!P0 BRA `(.L_x_564) ;  /* 0xfffffffc00f08947 */ /* 0x002fea000383ffff */
.L_x_559:
[----:B------:R-:W-:Y:S05]  /*205e0*/  BSYNC B0 ;  /* 0x0000000000007941 */ /* 0x000fea0003800000 */
.L_x_558:
[----:B------:R-:W-:Y:S05]  /*205f0*/  EXIT ;  /* 0x000000000000794d */ /* 0x000fea0003800000 */
.L_x_17:
[----:B-1----:R1:W4:Y:S02]  /*20600*/  SYNCS.PHASECHK.TRANS64.TRYWAIT P1, [R3+URZ], R0 ;  /* 0x00000000030075a7 */ /* 0x002324000802017f */
[----:B----4-:R-:W-:Y:S05]  /*20610*/  @!P1 NANOSLEEP.SYNCS 0x989680 ;  /* 0x009896800000995d */ /* 0x010fea0003900000 */
[----:B------:R-:W4:Y:S02]  /*20620*/  @!P1 SYNCS.PHASECHK.TRANS64 P1, [R3+URZ], R0 ;  /* 0x00000000030095a7 */ /* 0x000f24000802007f */
[----:B----4-:R-:W-:Y:S05]  /*20630*/  @!P1 BRA `(.L_x_17) ;  /* 0xfffffffc00f09947 */ /* 0x010fea000383ffff */
[----:B------:R-:W-:Y:S05]  /*20640*/  BRA `(.L_x_16) ;  /* 0xfffffe0c00747947 */ /* 0x000fea000383ffff */
.L_x_22:
[----:B-1----:R-:W-:-:S04]  /*20650*/  IMAD.U32 R4, RZ, RZ, UR10 ;  /* 0x0000000aff047e24 */ /* 0x002fc8000f8e00ff */
[----:B------:R1:W2:Y:S03]  /*20660*/  SYNCS.PHASECHK.TRANS64.TRYWAIT P1, [R4+URZ], R3 ;  /* 0x00000003040075a7 */ /* 0x0002a6000802017f */
[----:B--2---:R-:W-:Y:S05]  /*20670*/  @!P1 NANOSLEEP.SYNCS 0x989680 ;  /* 0x009896800000995d */ /* 0x004fea0003900000 */
[----:B------:R-:W2:Y:S02]  /*20680*/  @!P1 SYNCS.PHASECHK.TRANS64 P1, [R4+URZ], R3 ;  /* 0x00000003040095a7 */ /* 0x000ea4000802007f */
[----:B--2---:R-:W-:Y:S05]  /*20690*/  @!P1 BRA `(.L_x_22) ;  /* 0xfffffffc00ec9947 */ /* 0x004fea000383ffff */
[----:B------:R-:W-:Y:S05]  /*206a0*/  BRA `(.L_x_21) ;  /* 0xfffffe8000e47947 */ /* 0x000fea000383ffff */
.L_x_545:
[----:B------:R-:W-:Y:S01]  /*206b0*/  BSSY B1, `(.L_x_565) ;  /* 0x0000006000017945 */ /* 0x000fe20003800000 */
[----:B------:R-:W-:-:S07]  /*206c0*/  MOV R15, 0xffffffff ;  /* 0xffffffff000f7802 */ /* 0x000fce0000000f00 */
[----:B------:R-:W-:Y:S05]  /*206d0*/  WARPSYNC.COLLECTIVE R15, `(.L_x_566) ;  /* 0x000000000f0c7348 */ /* 0x000fea0003c00000 */
[----:B------:R-:W-:Y:S02]  /*206e0*/  ELECT P6, UR62, PT ;  /* 0x00000000003e782f */ /* 0x000fe400038c0000 */
[----:B------:R-:W-:Y:S01]  /*206f0*/  MOV R14, UR62 ;  /* 0x0000003e000e7c02 */ /* 0x000fe20008000f00 */
[----:B------:R-:W-:Y:S10]  /*20700*/  ENDCOLLECTIVE ;  /* 0x000000000000791b */ /* 0x000ff40003800000 */
.L_x_566:
[----:B------:R-:W-:Y:S05]  /*20710*/  BSYNC B1 ;  /* 0x0000000000017941 */ /* 0x000fea0003800000 */
.L_x_565:
[----:B------:R-:W-:Y:S05]  /*20720*/  BRA `(.L_x_567) ;  /* 0xffffffec00ec7947 */ /* 0x000fea000383ffff */
.L_x_548:
[----:B-1----:R1:W2:Y:S02]  /*20730*/  SYNCS.PHASECHK.TRANS64.TRYWAIT P1, [R14+URZ+0x20], R11 ;  /* 0x0000200b0e0075a7 */ /* 0x0022a4000802017f */
[----:B--2---:R-:W-:Y:S05]  /*20740*/  @!P1 NANOSLEEP.SYNCS 0x989680 ;  /* 0x009896800000995d */ /* 0x004fea0003900000 */
[----:B------:R-:W2:Y:S02]  /*20750*/  @!P1 SYNCS.PHASECHK.TRANS64 P1, [R14+URZ+0x20], R11 ;  /* 0x0000200b0e0095a7 */ /* 0x000ea4000802007f */
[----:B--2---:R-:W-:Y:S05]  /*20760*/  @!P1 BRA `(.L_x_548) ;  /* 0xfffffffc00f09947 */ /* 0x004fea000383ffff */
[----:B------:R-:W-:Y:S05]  /*20770*/  BRA `(.L_x_568) ;  /* 0xfffffff000207947 */ /* 0x000fea000383ffff */
.L_x_557:
[----:B------:R-:W-:Y:S01]  /*20780*/  BSSY B0, `(.L_x_569) ;  /* 0x0000006000007945 */ /* 0x000fe20003800000 */
[----:B------:R-:W-:-:S07]  /*20790*/  MOV R15, 0xffffffff ;  /* 0xffffffff000f7802 */ /* 0x000fce0000000f00 */
[----:B------:R-:W-:Y:S05]  /*207a0*/  WARPSYNC.COLLECTIVE R15, `(.L_x_570) ;  /* 0x000000000f0c7348 */ /* 0x000fea0003c00000 */
[----:B------:R-:W-:Y:S02]  /*207b0*/  ELECT P6, UR62, PT ;  /* 0x00000000003e782f */ /* 0x000fe400038c0000 */
[----:B------:R-:W-:Y:S01]  /*207c0*/  MOV R14, UR62 ;  /* 0x0000003e000e7c02 */ /* 0x000fe20008000f00 */
[----:B------:R-:W-:Y:S10]  /*207d0*/  ENDCOLLECTIVE ;  /* 0x000000000000791b */ /* 0x000ff40003800000 */
.L_x_570:
[----:B------:R-:W-:Y:S05]  /*207e0*/  BSYNC B0 ;  /* 0x0000000000007941 */ /* 0x000fea0003800000 */
.L_x_569:
[----:B------:R-:W-:Y:S05]  /*207f0*/  BRA `(.L_x_571) ;  /* 0xfffffff800c87947 */ /* 0x000fea000383ffff */
.L_x_561:
[----:B0-----:R0:W1:Y:S02]  /*20800*/  SYNCS.PHASECHK.TRANS64.TRYWAIT P0, [R5+URZ], R0 ;  /* 0x00000000050075a7 */ /* 0x001064000800017f */
[----:B-1----:R-:W-:Y:S05]  /*20810*/  @!P0 NANOSLEEP.SYNCS 0x989680 ;  /* 0x009896800000895d */ /* 0x002fea0003900000 */
[----:B------:R-:W1:Y:S02]  /*20820*/  @!P0 SYNCS.PHASECHK.TRANS64 P0, [R5+URZ], R0 ;  /* 0x00000000050085a7 */ /* 0x000e64000800007f */
[----:B-1----:R-:W-:Y:S05]  /*20830*/  @!P0 BRA `(.L_x_561) ;  /* 0xfffffffc00f08947 */ /* 0x002fea000383ffff */
[----:B------:R-:W-:Y:S05]  /*20840*/  BRA `(.L_x_572) ;  /* 0xfffffff800f07947 */ /* 0x000fea000383ffff */
.L_x_562:
[----:B0-----:R0:W1:Y:S02]  /*20850*/  SYNCS.PHASECHK.TRANS64.TRYWAIT P0, [R5+URZ], R0 ;  /* 0x00000000050075a7 */ /* 0x001064000800017f */
[----:B-1----:R-:W-:Y:S05]  /*20860*/  @!P0 NANOSLEEP.SYNCS 0x989680 ;  /* 0x009896800000895d */ /* 0x002fea0003900000 */
[----:B------:R-:W1:Y:S02]  /*20870*/  @!P0 SYNCS.PHASECHK.TRANS64 P0, [R5+URZ], R0 ;  /* 0x00000000050085a7 */ /* 0x000e64000800007f */
[----:B-1----:R-:W-:Y:S05]  /*20880*/  @!P0 BRA `(.L_x_562) ;  /* 0xfffffffc00f08947 */ /* 0x002fea000383ffff */
[----:B------:R-:W-:Y:S05]  /*20890*/  BRA `(.L_x_573) ;  /* 0xfffffffc00007947 */ /* 0x000fea000383ffff */
.L_x_563:
[----:B0-----:R0:W1:Y:S02]  /*208a0*/  SYNCS.PHASECHK.TRANS64.TRYWAIT P0, [R5+URZ], R0 ;  /* 0x00000000050075a7 */ /* 0x001064000800017f */
[----:B-1----:R-:W-:Y:S05]  /*208b0*/  @!P0 NANOSLEEP.SYNCS 0x989680 ;  /* 0x009896800000895d */ /* 0x002fea0003900000 */
[----:B------:R-:W1:Y:S02]  /*208c0*/  @!P0 SYNCS.PHASECHK.TRANS64 P0, [R5+URZ], R0 ;  /* 0x00000000050085a7 */ /* 0x000e64000800007f */
[----:B-1----:R-:W-:Y:S05]  /*208d0*/  @!P0 BRA `(.L_x_563) ;  /* 0xfffffffc00f08947 */ /* 0x002fea000383ffff */
[----:B------:R-:W-:Y:S05]  /*208e0*/  BRA `(.L_x_574) ;  /* 0xfffffffc00107947 */ /* 0x000fea000383ffff */
.L_x_575:
[----:B------:R-:W-:-:S00]  /*208f0*/  BRA `(.L_x_575) ;  /* 0xfffffffc00fc7947 */ /* 0x000fc0000383ffff */
[----:B------:R-:W-:-:S00]  /*20900*/  NOP ;  /* 0x0000000000007918 */ /* 0x000fc00000000000 */
[----:B------:R-:W-:-:S00]  /*20910*/  NOP ;  /* 0x0000000000007918 */ /* 0x000fc00000000000 */
[----:B------:R-:W-:-:S00]  /*20920*/  NOP ;  /* 0x0000000000007918 */ /* 0x000fc00000000000 */
[----:B------:R-:W-:-:S00]  /*20930*/  NOP ;  /* 0x0000000000007918 */ /* 0x000fc00000000000 */
[----:B------:R-:W-:-:S00]  /*20940*/  NOP ;  /* 0x0000000000007918 */ /* 0x000fc00000000000 */
[----:B------:R-:W-:-:S00]  /*20950*/  NOP ;  /* 0x0000000000007918 */ /* 0x000fc00000000000 */
[----:B------:R-:W-:-:S00]  /*20960*/  NOP ;  /* 0x0000000000007918 */ /* 0x000fc00000000000 */
[----:B------:R-:W-:-:S00]  /*20970*/  NOP ;  /* 0x0000000000007918 */ /* 0x000fc00000000000 */
.L_x_576:


//--------------------- .nv.global.init           --------------------------
	.section	.nv.global.init,"aw",@progbits
.nv.global.init:
	.type		$str$22,@object
	.size		$str$22,($str$23 - $str$22)
$str$22:
        /*0000*/ 	.byte	0x6b, 0x5f, 0x74, 0x69, 0x6c, 0x65, 0x5f, 0x63, 0x6f, 0x75, 0x6e, 0x74, 0x20, 0x3e, 0x3d, 0x20
        /*0010*/ 	.byte	0x31, 0x00
	.type		$str$23,@object
	.size		$str$23,(__unnamed_1 - $str$23)
$str$23:
        /*0012*/ 	.byte	0x2f, 0x74, 0x6d, 0x70, 0x2f, 0x63, 0x75, 0x74, 0x6c, 0x61, 0x73, 0x73, 0x5f, 0x73, 0x77, 0x65
        /*0022*/ 	.byte	0x65, 0x70, 0x5f, 0x73, 0x72, 0x63, 0x2f, 0x69, 0x6e, 0x63, 0x6c, 0x75, 0x64, 0x65, 0x2f, 0x63
        /*0032*/ 	.byte	0x75, 0x74, 0x6c, 0x61, 0x73, 0x73, 0x2f, 0x67, 0x65, 0x6d, 0x6d, 0x2f, 0x63, 0x6f, 0x6c, 0x6c
        /*0042*/ 	.byte	0x65, 0x63, 0x74, 0x69, 0x76, 0x65, 0x2f, 0x73, 0x6d, 0x39, 0x30, 0x5f, 0x6d, 0x6d, 0x61, 0x5f
        /*0052*/ 	.byte	0x74, 0x6d, 0x61, 0x5f, 0x67, 0x6d, 0x6d, 0x61, 0x5f, 0x73, 0x73, 0x5f, 0x77, 0x61, 0x72, 0x70
        /*0062*/ 	.byte	0x73, 0x70, 0x65, 0x63, 0x69, 0x61, 0x6c, 0x69, 0x7a, 0x65, 0x64, 0x2e, 0x68, 0x70, 0x70, 0x00
	.type		__unnamed_1,@object
	.size		__unnamed_1,(.L_0 - __unnamed_1)
__unnamed_1:
        /* <DEDUP_REMOVED lines=176> */
        /*0b72*/ 	.byte	0x74, 0x69, 0x74, 0x79, 0x5d, 0x00
.L_0:


//--------------------- .nv.shared._ZN7cutlass13device_kernelINS_4gemm6kernel13GemmUniversalIN4cute5tupleIJiiiiEEENS1_10collective13CollectiveMmaINS1_34MainloopSm90TmaGmmaWarpSpecializedILi4ENS5_IJNS4_1CILi1EEESB_SB_EEENS1_35KernelTmaWarpSpecializedCooperativeEEENS5_IJNSA_ILi256EEESF_NSA_ILi64EEEEEEfNS5_IJlSB_lEEEfSI_NS4_8TiledMMAINS4_8MMA_AtomIJNS4_4SM904GMMA30MMA_64x256x8_F32TF32TF32_SS_TNILNSM_7ScaleInE1ELSO_1EEEEEENS4_6LayoutINS5_IJNSA_ILi2EEESB_SB_EEENS5_IJSB_NSA_ILi0EEESU_EEEEENS5_IJNS4_10UnderscoreESX_SX_EEEEENS4_13SM90_TMA_LOADENS4_14ComposedLayoutINS4_7SwizzleILi3ELi4ELi3EEENS4_18smem_ptr_flag_bitsILi32EEENSR_INS5_IJNSA_ILi8EEENSA_ILi32EEEEEENS5_IJS17_SB_EEEEEEEvNS4_8identityES10_S1B_vS1C_EENS_8epilogue10collective6detail29Sm90TmaWarpSpecializedAdapterINS1F_15DefaultEpilogueIfSI_SI_NS1E_6thread17LinearCombinationIfLi1EffLNS1J_9ScaleType4KindE0ELNS_15FloatRoundStyleE2EfEENS1_15EpilogueDefaultEEEEEvvEEEEvNT_6ParamsE --------------------------
	.section	.nv.shared._ZN7cutlass13device_kernelINS_4gemm6kernel13GemmUniversalIN4cute5tupleIJiiiiEEENS1_10collective13CollectiveMmaINS1_34MainloopSm90TmaGmmaWarpSpecializedILi4ENS5_IJNS4_1CILi1EEESB_SB_EEENS1_35KernelTmaWarpSpecializedCooperativeEEENS5_IJNSA_ILi256EEESF_NSA_ILi64EEEEEEfNS5_IJlSB_lEEEfSI_NS4_8TiledMMAINS4_8MMA_AtomIJNS4_4SM904GMMA30MMA_64x256x8_F32TF32TF32_SS_TNILNSM_7ScaleInE1ELSO_1EEEEEENS4_6LayoutINS5_IJNSA_ILi2EEESB_SB_EEENS5_IJSB_NSA_ILi0EEESU_EEEEENS5_IJNS4_10UnderscoreESX_SX_EEEEENS4_13SM90_TMA_LOADENS4_14ComposedLayoutINS4_7SwizzleILi3ELi4ELi3EEENS4_18smem_ptr_flag_bitsILi32EEENSR_INS5_IJNSA_ILi8EEENSA_ILi32EEEEEENS5_IJS17_SB_EEEEEEEvNS4_8identityES10_S1B_vS1C_EENS_8epilogue10collective6detail29Sm90TmaWarpSpecializedAdapterINS1F_15DefaultEpilogueIfSI_SI_NS1E_6thread17LinearCombinationIfLi1EffLNS1J_9ScaleType4KindE0ELNS_15FloatRoundStyleE2EfEENS1_15EpilogueDefaultEEEEEvvEEEEvNT_6ParamsE,"aw",@nobits
	.sectionflags	@""
	.align	16
	.zero		1024


//--------------------- .nv.shared.reserved.0     --------------------------
	.section	.nv.shared.reserved.0,"aw",@nobits
	.weak		__nv_reservedSMEM_offset_0_alias
	.size		__nv_reservedSMEM_offset_0_alias, 0, 0
	.other		__nv_reservedSMEM_offset_0_alias,@"STO_CUDA_RESERVED_SHARED STV_DEFAULT"
__nv_reservedSMEM_offset_0_alias:
	.zero		0


//--------------------- .nv.global                --------------------------
	.section	.nv.global,"aw",@nobits
.nv.global:
	.type		_ZN40_INTERNAL_aa1d1d7f_4_k_cu_d3a569cc_193974cute1_E,@object
	.size		_ZN40_INTERNAL_aa1d1d7f_4_k_cu_d3a569cc_193974cute1_E,(_ZN40_INTERNAL_aa1d1d7f_4_k_cu_d3a569cc_193974cuda3std3__45__cpo6cbeginE - _ZN40_INTERNAL_aa1d1d7f_4_k_cu_d3a569cc_193974cute1_E)
_ZN40_INTERNAL_aa1d1d7f_4_k_cu_d3a569cc_193974cute1_E:
	.zero		1
	.type		_ZN40_INTERNAL_aa1d1d7f_4_k_cu_d3a569cc_193974cuda3std3__45__cpo6cbeginE,@object
	.size		_ZN40_INTERNAL_aa1d1d7f_4_k_cu_d3a569cc_193974cuda3std3__45__cpo6cbeginE,(_ZN40_INTERNAL_aa1d1d7f_4_k_cu_d3a569cc_193974cuda3std3__48in_placeE - _ZN40_INTERNAL_aa1d1d7f_4_k_cu_d3a569cc_193974cuda3std3__45__cpo6cbeginE)
_ZN40_INTERNAL_aa1d1d7f_4_k_cu_d3a569cc_193974cuda3std3__45__cpo6cbeginE:
	.zero		1
	.type		_ZN40_INTERNAL_aa1d1d7f_4_k_cu_d3a569cc_193974cuda3std3__48in_placeE,@object
	.size		_ZN40_INTERNAL_aa1d1d7f_4_k_cu_d3a569cc_193974cuda3std3__48in_placeE,(_ZN40_INTERNAL_aa1d1d7f_4_k_cu_d3a569cc_193974cuda3std6ranges3__45__cpo9iter_moveE - _ZN40_INTERNAL_aa1d1d7f_4_k_cu_d3a569cc_193974cuda3std3__48in_placeE)
_ZN40_INTERNAL_aa1d1d7f_4_k_cu_d3a569cc_193974cuda3std3__48in_placeE:
	.zero		1
	.type		_ZN40_INTERNAL_aa1d1d7f_4_k_cu_d3a569cc_193974cuda3std6ranges3__45__cpo9iter_moveE,@object
	.size		_ZN40_INTERNAL_aa1d1d7f_4_k_cu_d3a569cc_193974cuda3std6ranges3__45__cpo9iter_moveE,(_ZN40_INTERNAL_aa1d1d7f_4_k_cu_d3a569cc_193974cuda3std3__45__cpo5beginE - _ZN40_INTERNAL_aa1d1d7f_4_k_cu_d3a569cc_193974cuda3std6ranges3__45__cpo9iter_moveE)
_ZN40_INTERNAL_aa1d1d7f_4_k_cu_d3a569cc_193974cuda3std6ranges3__45__cpo9iter_moveE:
	.zero		1
	.type		_ZN40_INTERNAL_aa1d1d7f_4_k_cu_d3a569cc_193974cuda3std3__45__cpo5beginE,@object
	.size		_ZN40_INTERNAL_aa1d1d7f_4_k_cu_d3a569cc_193974cuda3std3__45__cpo5beginE,(_ZN40_INTERNAL_aa1d1d7f_4_k_cu_d3a569cc_193974cuda3std3__442_GLOBAL__N__aa1d1d7f_4_k_cu_d3a569cc_193976ignoreE - _ZN40_INTERNAL_aa1d1d7f_4_k_cu_d3a569cc_193974cuda3std3__45__cpo5beginE)
_ZN40_INTERNAL_aa1d1d7f_4_k_cu_d3a569cc_193974cuda3std3__45__cpo5beginE:
	.zero		1
	.type		_ZN40_INTERNAL_aa1d1d7f_4_k_cu_d3a569cc_193974cuda3std3__442_GLOBAL__N__aa1d1d7f_4_k_cu_d3a569cc_193976ignoreE,@object
	.size		_ZN40_INTERNAL_aa1d1d7f_4_k_cu_d3a569cc_193974cuda3std3__442_GLOBAL__N__aa1d1d7f_4_k_cu_d3a569cc_193976ignoreE,(_ZN40_INTERNAL_aa1d1d7f_4_k_cu_d3a569cc_193974cute7productE - _ZN40_INTERNAL_aa1d1d7f_4_k_cu_d3a569cc_193974cuda3std3__442_GLOBAL__N__aa1d1d7f_4_k_cu_d3a569cc_193976ignoreE)
_ZN40_INTERNAL_aa1d1d7f_4_k_cu_d3a569cc_193974cuda3std3__442_GLOBAL__N__aa1d1d7f_4_k_cu_d3a569cc_193976ignoreE:
	.zero		1
	.type		_ZN40_INTERNAL_aa1d1d7f_4_k_cu_d3a569cc_193974cute7productE,@object
	.size		_ZN40_INTERNAL_aa1d1d7f_4_k_cu_d3a569cc_193974cute7productE,(_ZN40_INTERNAL_aa1d1d7f_4_k_cu_d3a569cc_193974cuda3std3__45__cpo3endE - _ZN40_INTERNAL_aa1d1d7f_4_k_cu_d3a569cc_193974cute7productE)
_ZN40_INTERNAL_aa1d1d7f_4_k_cu_d3a569cc_193974cute7productE:
	.zero		1
	.type		_ZN40_INTERNAL_aa1d1d7f_4_k_cu_d3a569cc_193974cuda3std3__45__cpo3endE,@object
	.size		_ZN40_INTERNAL_aa1d1d7f_4_k_cu_d3a569cc_193974cuda3std3__45__cpo3endE,(_ZN40_INTERNAL_aa1d1d7f_4_k_cu_d3a569cc_193974cuda3std3__419piecewise_constructE - _ZN40_INTERNAL_aa1d1d7f_4_k_cu_d3a569cc_193974cuda3std3__45__cpo3endE)
_ZN40_INTERNAL_aa1d1d7f_4_k_cu_d3a569cc_193974cuda3std3__45__cpo3endE:
	.zero		1
	.type		_ZN40_INTERNAL_aa1d1d7f_4_k_cu_d3a569cc_193974cuda3std3__419piecewise_constructE,@object
	.size		_ZN40_INTERNAL_aa1d1d7f_4_k_cu_d3a569cc_193974cuda3std3__419piecewise_constructE,(_ZN40_INTERNAL_aa1d1d7f_4_k_cu_d3a569cc_193974cuda3std3__45__cpo4cendE - _ZN40_INTERNAL_aa1d1d7f_4_k_cu_d3a569cc_193974cuda3std3__419piecewise_constructE)
_ZN40_INTERNAL_aa1d1d7f_4_k_cu_d3a569cc_193974cuda3std3__419piecewise_constructE:
	.zero		1
	.type		_ZN40_INTERNAL_aa1d1d7f_4_k_cu_d3a569cc_193974cuda3std3__45__cpo4cendE,@object
	.size		_ZN40_INTERNAL_aa1d1d7f_4_k_cu_d3a569cc_193974cuda3std3__45__cpo4cendE,(_ZN40_INTERNAL_aa1d1d7f_4_k_cu_d3a569cc_193974cuda3std6ranges3__45__cpo4swapE - _ZN40_INTERNAL_aa1d1d7f_4_k_cu_d3a569cc_193974cuda3std3__45__cpo4cendE)
_ZN40_INTERNAL_aa1d1d7f_4_k_cu_d3a569cc_193974cuda3std3__45__cpo4cendE:
	.zero		1
	.type		_ZN40_INTERNAL_aa1d1d7f_4_k_cu_d3a569cc_193974cuda3std6ranges3__45__cpo4swapE,@object
	.size		_ZN40_INTERNAL_aa1d1d7f_4_k_cu_d3a569cc_193974cuda3std6ranges3__45__cpo4swapE,(.L_8 - _ZN40_INTERNAL_aa1d1d7f_4_k_cu_d3a569cc_193974cuda3std6ranges3__45__cpo4swapE)
_ZN40_INTERNAL_aa1d1d7f_4_k_cu_d3a569cc_193974cuda3std6ranges3__45__cpo4swapE:
	.zero		1
.L_8:


//--------------------- .nv.constant0._ZN7cutlass13device_kernelINS_4gemm6kernel13GemmUniversalIN4cute5tupleIJiiiiEEENS1_10collective13CollectiveMmaINS1_34MainloopSm90TmaGmmaWarpSpecializedILi4ENS5_IJNS4_1CILi1EEESB_SB_EEENS1_35KernelTmaWarpSpecializedCooperativeEEENS5_IJNSA_ILi256EEESF_NSA_ILi64EEEEEEfNS5_IJlSB_lEEEfSI_NS4_8TiledMMAINS4_8MMA_AtomIJNS4_4SM904GMMA30MMA_64x256x8_F32TF32TF32_SS_TNILNSM_7ScaleInE1ELSO_1EEEEEENS4_6LayoutINS5_IJNSA_ILi2EEESB_SB_EEENS5_IJSB_NSA_ILi0EEESU_EEEEENS5_IJNS4_10UnderscoreESX_SX_EEEEENS4_13SM90_TMA_LOADENS4_14ComposedLayoutINS4_7SwizzleILi3ELi4ELi3EEENS4_18smem_ptr_flag_bitsILi32EEENSR_INS5_IJNSA_ILi8EEENSA_ILi32EEEEEENS5_IJS17_SB_EEEEEEEvNS4_8identityES10_S1B_vS1C_EENS_8epilogue10collective6detail29Sm90TmaWarpSpecializedAdapterINS1F_15DefaultEpilogueIfSI_SI_NS1E_6thread17LinearCombinationIfLi1EffLNS1J_9ScaleType4KindE0ELNS_15FloatRoundStyleE2EfEENS1_15EpilogueDefaultEEEEEvvEEEEvNT_6ParamsE --------------------------
	.section	.nv.constant0._ZN7cutlass13device_kernelINS_4gemm6kernel13GemmUniversalIN4cute5tupleIJiiiiEEENS1_10collective13CollectiveMmaINS1_34MainloopSm90TmaGmmaWarpSpecializedILi4ENS5_IJNS4_1CILi1EEESB_SB_EEENS1_35KernelTmaWarpSpecializedCooperativeEEENS5_IJNSA_ILi256EEESF_NSA_ILi64EEEEEEfNS5_IJlSB_lEEEfSI_NS4_8TiledMMAINS4_8MMA_AtomIJNS4_4SM904GMMA30MMA_64x256x8_F32TF32TF32_SS_TNILNSM_7ScaleInE1ELSO_1EEEEEENS4_6LayoutINS5_IJNSA_ILi2EEESB_SB_EEENS5_IJSB_NSA_ILi0EEESU_EEEEENS5_IJNS4_10UnderscoreESX_SX_EEEEENS4_13SM90_TMA_LOADENS4_14ComposedLayoutINS4_7SwizzleILi3ELi4ELi3EEENS4_18smem_ptr_flag_bitsILi32EEENSR_INS5_IJNSA_ILi8EEENSA_ILi32EEEEEENS5_IJS17_SB_EEEEEEEvNS4_8identityES10_S1B_vS1C_EENS_8epilogue10collective6detail29Sm90TmaWarpSpecializedAdapterINS1F_15DefaultEpilogueIfSI_SI_NS1E_6thread17LinearCombinationIfLi1EffLNS1J_9ScaleType4KindE0ELNS_15FloatRoundStyleE2EfEENS1_15EpilogueDefaultEEEEEvvEEEEvNT_6ParamsE,"a",@progbits
	.sectionflags	@""
	.align	4
.nv.constant0._ZN7cutlass13device_kernelINS_4gemm6kernel13GemmUniversalIN4cute5tupleIJiiiiEEENS1_10collective13CollectiveMmaINS1_34MainloopSm90TmaGmmaWarpSpecializedILi4ENS5_IJNS4_1CILi1EEESB_SB_EEENS1_35KernelTmaWarpSpecializedCooperativeEEENS5_IJNSA_ILi256EEESF_NSA_ILi64EEEEEEfNS5_IJlSB_lEEEfSI_NS4_8TiledMMAINS4_8MMA_AtomIJNS4_4SM904GMMA30MMA_64x256x8_F32TF32TF32_SS_TNILNSM_7ScaleInE1ELSO_1EEEEEENS4_6LayoutINS5_IJNSA_ILi2EEESB_SB_EEENS5_IJSB_NSA_ILi0EEESU_EEEEENS5_IJNS4_10UnderscoreESX_SX_EEEEENS4_13SM90_TMA_LOADENS4_14ComposedLayoutINS4_7SwizzleILi3ELi4ELi3EEENS4_18smem_ptr_flag_bitsILi32EEENSR_INS5_IJNSA_ILi8EEENSA_ILi32EEEEEENS5_IJS17_SB_EEEEEEEvNS4_8identityES10_S1B_vS1C_EENS_8epilogue10collective6detail29Sm90TmaWarpSpecializedAdapterINS1F_15DefaultEpilogueIfSI_SI_NS1E_6thread17LinearCombinationIfLi1EffLNS1J_9ScaleType4KindE0ELNS_15FloatRoundStyleE2EfEENS1_15EpilogueDefaultEEEEEvvEEEEvNT_6ParamsE:
	.zero		1664


//--------------------- SYMBOLS --------------------------

	.type		.nv.reservedSmem.offset0,@object
	.size		.nv.reservedSmem.offset0,0x4
	.type		__assertfail,@function
